//
// Generated by NVIDIA NVVM Compiler
//
// Compiler Build ID: CL-36424714
// Cuda compilation tools, release 13.0, V13.0.88
// Based on NVVM 20.0.0
//

.version 9.0
.target sm_100
.address_size 64

	// .globl	_Z15layerNormDevicePfS_S_S_ii
.extern .shared .align 16 .b8 sharedData[];

.visible .entry _Z15layerNormDevicePfS_S_S_ii(
	.param .u64 .ptr .align 1 _Z15layerNormDevicePfS_S_S_ii_param_0,
	.param .u64 .ptr .align 1 _Z15layerNormDevicePfS_S_S_ii_param_1,
	.param .u64 .ptr .align 1 _Z15layerNormDevicePfS_S_S_ii_param_2,
	.param .u64 .ptr .align 1 _Z15layerNormDevicePfS_S_S_ii_param_3,
	.param .u32 _Z15layerNormDevicePfS_S_S_ii_param_4,
	.param .u32 _Z15layerNormDevicePfS_S_S_ii_param_5
)
{
	.reg .pred 	%p<29>;
	.reg .b32 	%r<93>;
	.reg .b32 	%f<304>;
	.reg .b64 	%rd<58>;
	.reg .b64 	%fd<3>;

	ld.param.u64 	%rd15, [_Z15layerNormDevicePfS_S_S_ii_param_0];
	ld.param.u64 	%rd16, [_Z15layerNormDevicePfS_S_S_ii_param_1];
	ld.param.u64 	%rd17, [_Z15layerNormDevicePfS_S_S_ii_param_2];
	ld.param.u64 	%rd18, [_Z15layerNormDevicePfS_S_S_ii_param_3];
	ld.param.u32 	%r59, [_Z15layerNormDevicePfS_S_S_ii_param_4];
	ld.param.u32 	%r58, [_Z15layerNormDevicePfS_S_S_ii_param_5];
	cvta.to.global.u64 	%rd1, %rd16;
	cvta.to.global.u64 	%rd2, %rd18;
	cvta.to.global.u64 	%rd3, %rd15;
	cvta.to.global.u64 	%rd4, %rd17;
	mov.u32 	%r60, %ctaid.x;
	mov.u32 	%r61, %ntid.x;
	mov.u32 	%r62, %tid.x;
	mad.lo.s32 	%r1, %r60, %r61, %r62;
	setp.ge.s32 	%p1, %r1, %r59;
	@%p1 bra 	$L__BB0_39;
	setp.lt.s32 	%p2, %r58, 1;
	mov.f32 	%f294, 0f00000000;
	@%p2 bra 	$L__BB0_14;
	mul.lo.s32 	%r2, %r58, %r1;
	and.b32  	%r3, %r58, 15;
	setp.lt.u32 	%p3, %r58, 16;
	mov.f32 	%f294, 0f00000000;
	mov.b32 	%r77, 0;
	@%p3 bra 	$L__BB0_5;
	and.b32  	%r77, %r58, 2147483632;
	neg.s32 	%r75, %r77;
	add.s64 	%rd5, %rd3, 32;
	mov.f32 	%f294, 0f00000000;
	mov.u32 	%r74, %r2;
$L__BB0_4:
	.pragma "nounroll";
	mul.wide.s32 	%rd19, %r74, 4;
	add.s64 	%rd20, %rd5, %rd19;
	ld.global.f32 	%f34, [%rd20+-32];
	add.f32 	%f35, %f294, %f34;
	ld.global.f32 	%f36, [%rd20+-28];
	add.f32 	%f37, %f35, %f36;
	ld.global.f32 	%f38, [%rd20+-24];
	add.f32 	%f39, %f37, %f38;
	ld.global.f32 	%f40, [%rd20+-20];
	add.f32 	%f41, %f39, %f40;
	ld.global.f32 	%f42, [%rd20+-16];
	add.f32 	%f43, %f41, %f42;
	ld.global.f32 	%f44, [%rd20+-12];
	add.f32 	%f45, %f43, %f44;
	ld.global.f32 	%f46, [%rd20+-8];
	add.f32 	%f47, %f45, %f46;
	ld.global.f32 	%f48, [%rd20+-4];
	add.f32 	%f49, %f47, %f48;
	ld.global.f32 	%f50, [%rd20];
	add.f32 	%f51, %f49, %f50;
	ld.global.f32 	%f52, [%rd20+4];
	add.f32 	%f53, %f51, %f52;
	ld.global.f32 	%f54, [%rd20+8];
	add.f32 	%f55, %f53, %f54;
	ld.global.f32 	%f56, [%rd20+12];
	add.f32 	%f57, %f55, %f56;
	ld.global.f32 	%f58, [%rd20+16];
	add.f32 	%f59, %f57, %f58;
	ld.global.f32 	%f60, [%rd20+20];
	add.f32 	%f61, %f59, %f60;
	ld.global.f32 	%f62, [%rd20+24];
	add.f32 	%f63, %f61, %f62;
	ld.global.f32 	%f64, [%rd20+28];
	add.f32 	%f294, %f63, %f64;
	add.s32 	%r75, %r75, 16;
	add.s32 	%r74, %r74, 16;
	setp.ne.s32 	%p4, %r75, 0;
	@%p4 bra 	$L__BB0_4;
$L__BB0_5:
	setp.eq.s32 	%p5, %r3, 0;
	@%p5 bra 	$L__BB0_14;
	and.b32  	%r11, %r58, 7;
	setp.lt.u32 	%p6, %r3, 8;
	@%p6 bra 	$L__BB0_8;
	add.s32 	%r64, %r77, %r2;
	mul.wide.s32 	%rd21, %r64, 4;
	add.s64 	%rd22, %rd3, %rd21;
	ld.global.f32 	%f66, [%rd22];
	add.f32 	%f67, %f294, %f66;
	ld.global.f32 	%f68, [%rd22+4];
	add.f32 	%f69, %f67, %f68;
	ld.global.f32 	%f70, [%rd22+8];
	add.f32 	%f71, %f69, %f70;
	ld.global.f32 	%f72, [%rd22+12];
	add.f32 	%f73, %f71, %f72;
	ld.global.f32 	%f74, [%rd22+16];
	add.f32 	%f75, %f73, %f74;
	ld.global.f32 	%f76, [%rd22+20];
	add.f32 	%f77, %f75, %f76;
	ld.global.f32 	%f78, [%rd22+24];
	add.f32 	%f79, %f77, %f78;
	ld.global.f32 	%f80, [%rd22+28];
	add.f32 	%f294, %f79, %f80;
	add.s32 	%r77, %r77, 8;
$L__BB0_8:
	setp.eq.s32 	%p7, %r11, 0;
	@%p7 bra 	$L__BB0_14;
	and.b32  	%r14, %r58, 3;
	setp.lt.u32 	%p8, %r11, 4;
	@%p8 bra 	$L__BB0_11;
	add.s32 	%r65, %r77, %r2;
	mul.wide.s32 	%rd23, %r65, 4;
	add.s64 	%rd24, %rd3, %rd23;
	ld.global.f32 	%f82, [%rd24];
	add.f32 	%f83, %f294, %f82;
	ld.global.f32 	%f84, [%rd24+4];
	add.f32 	%f85, %f83, %f84;
	ld.global.f32 	%f86, [%rd24+8];
	add.f32 	%f87, %f85, %f86;
	ld.global.f32 	%f88, [%rd24+12];
	add.f32 	%f294, %f87, %f88;
	add.s32 	%r77, %r77, 4;
$L__BB0_11:
	setp.eq.s32 	%p9, %r14, 0;
	@%p9 bra 	$L__BB0_14;
	add.s32 	%r80, %r77, %r2;
	neg.s32 	%r79, %r14;
$L__BB0_13:
	.pragma "nounroll";
	mul.wide.s32 	%rd25, %r80, 4;
	add.s64 	%rd26, %rd3, %rd25;
	ld.global.f32 	%f89, [%rd26];
	add.f32 	%f294, %f294, %f89;
	add.s32 	%r80, %r80, 1;
	add.s32 	%r79, %r79, 1;
	setp.ne.s32 	%p10, %r79, 0;
	@%p10 bra 	$L__BB0_13;
$L__BB0_14:
	setp.lt.s32 	%p11, %r58, 1;
	cvt.rn.f32.s32 	%f14, %r58;
	div.rn.f32 	%f15, %f294, %f14;
	mov.f32 	%f303, 0f00000000;
	@%p11 bra 	$L__BB0_27;
	mul.lo.s32 	%r23, %r58, %r1;
	and.b32  	%r24, %r58, 15;
	setp.lt.u32 	%p12, %r58, 16;
	mov.f32 	%f303, 0f00000000;
	mov.b32 	%r84, 0;
	@%p12 bra 	$L__BB0_18;
	and.b32  	%r84, %r58, 2147483632;
	neg.s32 	%r82, %r84;
	add.s64 	%rd6, %rd3, 32;
	mov.f32 	%f303, 0f00000000;
	mov.u32 	%r81, %r23;
$L__BB0_17:
	.pragma "nounroll";
	mul.wide.s32 	%rd27, %r81, 4;
	add.s64 	%rd28, %rd6, %rd27;
	ld.global.f32 	%f94, [%rd28+-32];
	sub.f32 	%f95, %f94, %f15;
	fma.rn.f32 	%f96, %f95, %f95, %f303;
	ld.global.f32 	%f97, [%rd28+-28];
	sub.f32 	%f98, %f97, %f15;
	fma.rn.f32 	%f99, %f98, %f98, %f96;
	ld.global.f32 	%f100, [%rd28+-24];
	sub.f32 	%f101, %f100, %f15;
	fma.rn.f32 	%f102, %f101, %f101, %f99;
	ld.global.f32 	%f103, [%rd28+-20];
	sub.f32 	%f104, %f103, %f15;
	fma.rn.f32 	%f105, %f104, %f104, %f102;
	ld.global.f32 	%f106, [%rd28+-16];
	sub.f32 	%f107, %f106, %f15;
	fma.rn.f32 	%f108, %f107, %f107, %f105;
	ld.global.f32 	%f109, [%rd28+-12];
	sub.f32 	%f110, %f109, %f15;
	fma.rn.f32 	%f111, %f110, %f110, %f108;
	ld.global.f32 	%f112, [%rd28+-8];
	sub.f32 	%f113, %f112, %f15;
	fma.rn.f32 	%f114, %f113, %f113, %f111;
	ld.global.f32 	%f115, [%rd28+-4];
	sub.f32 	%f116, %f115, %f15;
	fma.rn.f32 	%f117, %f116, %f116, %f114;
	ld.global.f32 	%f118, [%rd28];
	sub.f32 	%f119, %f118, %f15;
	fma.rn.f32 	%f120, %f119, %f119, %f117;
	ld.global.f32 	%f121, [%rd28+4];
	sub.f32 	%f122, %f121, %f15;
	fma.rn.f32 	%f123, %f122, %f122, %f120;
	ld.global.f32 	%f124, [%rd28+8];
	sub.f32 	%f125, %f124, %f15;
	fma.rn.f32 	%f126, %f125, %f125, %f123;
	ld.global.f32 	%f127, [%rd28+12];
	sub.f32 	%f128, %f127, %f15;
	fma.rn.f32 	%f129, %f128, %f128, %f126;
	ld.global.f32 	%f130, [%rd28+16];
	sub.f32 	%f131, %f130, %f15;
	fma.rn.f32 	%f132, %f131, %f131, %f129;
	ld.global.f32 	%f133, [%rd28+20];
	sub.f32 	%f134, %f133, %f15;
	fma.rn.f32 	%f135, %f134, %f134, %f132;
	ld.global.f32 	%f136, [%rd28+24];
	sub.f32 	%f137, %f136, %f15;
	fma.rn.f32 	%f138, %f137, %f137, %f135;
	ld.global.f32 	%f139, [%rd28+28];
	sub.f32 	%f140, %f139, %f15;
	fma.rn.f32 	%f303, %f140, %f140, %f138;
	add.s32 	%r82, %r82, 16;
	add.s32 	%r81, %r81, 16;
	setp.ne.s32 	%p13, %r82, 0;
	@%p13 bra 	$L__BB0_17;
$L__BB0_18:
	setp.eq.s32 	%p14, %r24, 0;
	@%p14 bra 	$L__BB0_27;
	and.b32  	%r32, %r58, 7;
	setp.lt.u32 	%p15, %r24, 8;
	@%p15 bra 	$L__BB0_21;
	add.s32 	%r67, %r84, %r23;
	mul.wide.s32 	%rd29, %r67, 4;
	add.s64 	%rd30, %rd3, %rd29;
	ld.global.f32 	%f142, [%rd30];
	sub.f32 	%f143, %f142, %f15;
	fma.rn.f32 	%f144, %f143, %f143, %f303;
	ld.global.f32 	%f145, [%rd30+4];
	sub.f32 	%f146, %f145, %f15;
	fma.rn.f32 	%f147, %f146, %f146, %f144;
	ld.global.f32 	%f148, [%rd30+8];
	sub.f32 	%f149, %f148, %f15;
	fma.rn.f32 	%f150, %f149, %f149, %f147;
	ld.global.f32 	%f151, [%rd30+12];
	sub.f32 	%f152, %f151, %f15;
	fma.rn.f32 	%f153, %f152, %f152, %f150;
	ld.global.f32 	%f154, [%rd30+16];
	sub.f32 	%f155, %f154, %f15;
	fma.rn.f32 	%f156, %f155, %f155, %f153;
	ld.global.f32 	%f157, [%rd30+20];
	sub.f32 	%f158, %f157, %f15;
	fma.rn.f32 	%f159, %f158, %f158, %f156;
	ld.global.f32 	%f160, [%rd30+24];
	sub.f32 	%f161, %f160, %f15;
	fma.rn.f32 	%f162, %f161, %f161, %f159;
	ld.global.f32 	%f163, [%rd30+28];
	sub.f32 	%f164, %f163, %f15;
	fma.rn.f32 	%f303, %f164, %f164, %f162;
	add.s32 	%r84, %r84, 8;
$L__BB0_21:
	setp.eq.s32 	%p16, %r32, 0;
	@%p16 bra 	$L__BB0_27;
	and.b32  	%r35, %r58, 3;
	setp.lt.u32 	%p17, %r32, 4;
	@%p17 bra 	$L__BB0_24;
	add.s32 	%r68, %r84, %r23;
	mul.wide.s32 	%rd31, %r68, 4;
	add.s64 	%rd32, %rd3, %rd31;
	ld.global.f32 	%f166, [%rd32];
	sub.f32 	%f167, %f166, %f15;
	fma.rn.f32 	%f168, %f167, %f167, %f303;
	ld.global.f32 	%f169, [%rd32+4];
	sub.f32 	%f170, %f169, %f15;
	fma.rn.f32 	%f171, %f170, %f170, %f168;
	ld.global.f32 	%f172, [%rd32+8];
	sub.f32 	%f173, %f172, %f15;
	fma.rn.f32 	%f174, %f173, %f173, %f171;
	ld.global.f32 	%f175, [%rd32+12];
	sub.f32 	%f176, %f175, %f15;
	fma.rn.f32 	%f303, %f176, %f176, %f174;
	add.s32 	%r84, %r84, 4;
$L__BB0_24:
	setp.eq.s32 	%p18, %r35, 0;
	@%p18 bra 	$L__BB0_27;
	add.s32 	%r87, %r84, %r23;
	neg.s32 	%r86, %r35;
$L__BB0_26:
	.pragma "nounroll";
	mul.wide.s32 	%rd33, %r87, 4;
	add.s64 	%rd34, %rd3, %rd33;
	ld.global.f32 	%f177, [%rd34];
	sub.f32 	%f178, %f177, %f15;
	fma.rn.f32 	%f303, %f178, %f178, %f303;
	add.s32 	%r87, %r87, 1;
	add.s32 	%r86, %r86, 1;
	setp.ne.s32 	%p19, %r86, 0;
	@%p19 bra 	$L__BB0_26;
$L__BB0_27:
	setp.lt.s32 	%p20, %r58, 1;
	div.rn.f32 	%f179, %f303, %f14;
	cvt.f64.f32 	%fd1, %f179;
	add.f64 	%fd2, %fd1, 0d3E7AD7F29ABCAF48;
	cvt.rn.f32.f64 	%f180, %fd2;
	sqrt.rn.f32 	%f29, %f180;
	@%p20 bra 	$L__BB0_39;
	mul.lo.s32 	%r44, %r58, %r1;
	and.b32  	%r45, %r58, 7;
	setp.lt.u32 	%p21, %r58, 8;
	mov.b32 	%r91, 0;
	@%p21 bra 	$L__BB0_31;
	and.b32  	%r91, %r58, 2147483640;
	neg.s32 	%r89, %r91;
	add.s64 	%rd57, %rd4, 16;
	add.s64 	%rd56, %rd2, 16;
	add.s64 	%rd9, %rd3, 16;
	add.s64 	%rd10, %rd1, 16;
	mov.u32 	%r88, %r44;
$L__BB0_30:
	.pragma "nounroll";
	mul.wide.s32 	%rd35, %r88, 4;
	add.s64 	%rd36, %rd9, %rd35;
	add.s64 	%rd37, %rd10, %rd35;
	ld.global.f32 	%f181, [%rd57+-16];
	ld.global.f32 	%f182, [%rd36+-16];
	sub.f32 	%f183, %f182, %f15;
	mul.f32 	%f184, %f181, %f183;
	div.rn.f32 	%f185, %f184, %f29;
	ld.global.f32 	%f186, [%rd56+-16];
	add.f32 	%f187, %f186, %f185;
	st.global.f32 	[%rd37+-16], %f187;
	ld.global.f32 	%f188, [%rd57+-12];
	ld.global.f32 	%f189, [%rd36+-12];
	sub.f32 	%f190, %f189, %f15;
	mul.f32 	%f191, %f188, %f190;
	div.rn.f32 	%f192, %f191, %f29;
	ld.global.f32 	%f193, [%rd56+-12];
	add.f32 	%f194, %f193, %f192;
	st.global.f32 	[%rd37+-12], %f194;
	ld.global.f32 	%f195, [%rd57+-8];
	ld.global.f32 	%f196, [%rd36+-8];
	sub.f32 	%f197, %f196, %f15;
	mul.f32 	%f198, %f195, %f197;
	div.rn.f32 	%f199, %f198, %f29;
	ld.global.f32 	%f200, [%rd56+-8];
	add.f32 	%f201, %f200, %f199;
	st.global.f32 	[%rd37+-8], %f201;
	ld.global.f32 	%f202, [%rd57+-4];
	ld.global.f32 	%f203, [%rd36+-4];
	sub.f32 	%f204, %f203, %f15;
	mul.f32 	%f205, %f202, %f204;
	div.rn.f32 	%f206, %f205, %f29;
	ld.global.f32 	%f207, [%rd56+-4];
	add.f32 	%f208, %f207, %f206;
	st.global.f32 	[%rd37+-4], %f208;
	ld.global.f32 	%f209, [%rd57];
	ld.global.f32 	%f210, [%rd36];
	sub.f32 	%f211, %f210, %f15;
	mul.f32 	%f212, %f209, %f211;
	div.rn.f32 	%f213, %f212, %f29;
	ld.global.f32 	%f214, [%rd56];
	add.f32 	%f215, %f214, %f213;
	st.global.f32 	[%rd37], %f215;
	ld.global.f32 	%f216, [%rd57+4];
	ld.global.f32 	%f217, [%rd36+4];
	sub.f32 	%f218, %f217, %f15;
	mul.f32 	%f219, %f216, %f218;
	div.rn.f32 	%f220, %f219, %f29;
	ld.global.f32 	%f221, [%rd56+4];
	add.f32 	%f222, %f221, %f220;
	st.global.f32 	[%rd37+4], %f222;
	ld.global.f32 	%f223, [%rd57+8];
	ld.global.f32 	%f224, [%rd36+8];
	sub.f32 	%f225, %f224, %f15;
	mul.f32 	%f226, %f223, %f225;
	div.rn.f32 	%f227, %f226, %f29;
	ld.global.f32 	%f228, [%rd56+8];
	add.f32 	%f229, %f228, %f227;
	st.global.f32 	[%rd37+8], %f229;
	ld.global.f32 	%f230, [%rd57+12];
	ld.global.f32 	%f231, [%rd36+12];
	sub.f32 	%f232, %f231, %f15;
	mul.f32 	%f233, %f230, %f232;
	div.rn.f32 	%f234, %f233, %f29;
	ld.global.f32 	%f235, [%rd56+12];
	add.f32 	%f236, %f235, %f234;
	st.global.f32 	[%rd37+12], %f236;
	add.s32 	%r89, %r89, 8;
	add.s64 	%rd57, %rd57, 32;
	add.s64 	%rd56, %rd56, 32;
	add.s32 	%r88, %r88, 8;
	setp.ne.s32 	%p22, %r89, 0;
	@%p22 bra 	$L__BB0_30;
$L__BB0_31:
	setp.eq.s32 	%p23, %r45, 0;
	@%p23 bra 	$L__BB0_39;
	and.b32  	%r53, %r58, 3;
	setp.lt.u32 	%p24, %r45, 4;
	@%p24 bra 	$L__BB0_34;
	mul.wide.u32 	%rd38, %r91, 4;
	add.s64 	%rd39, %rd4, %rd38;
	ld.global.f32 	%f237, [%rd39];
	add.s32 	%r70, %r91, %r44;
	mul.wide.s32 	%rd40, %r70, 4;
	add.s64 	%rd41, %rd3, %rd40;
	ld.global.f32 	%f238, [%rd41];
	sub.f32 	%f239, %f238, %f15;
	mul.f32 	%f240, %f237, %f239;
	div.rn.f32 	%f241, %f240, %f29;
	add.s64 	%rd42, %rd2, %rd38;
	ld.global.f32 	%f242, [%rd42];
	add.f32 	%f243, %f242, %f241;
	add.s64 	%rd43, %rd1, %rd40;
	st.global.f32 	[%rd43], %f243;
	ld.global.f32 	%f244, [%rd39+4];
	ld.global.f32 	%f245, [%rd41+4];
	sub.f32 	%f246, %f245, %f15;
	mul.f32 	%f247, %f244, %f246;
	div.rn.f32 	%f248, %f247, %f29;
	ld.global.f32 	%f249, [%rd42+4];
	add.f32 	%f250, %f249, %f248;
	st.global.f32 	[%rd43+4], %f250;
	ld.global.f32 	%f251, [%rd39+8];
	ld.global.f32 	%f252, [%rd41+8];
	sub.f32 	%f253, %f252, %f15;
	mul.f32 	%f254, %f251, %f253;
	div.rn.f32 	%f255, %f254, %f29;
	ld.global.f32 	%f256, [%rd42+8];
	add.f32 	%f257, %f256, %f255;
	st.global.f32 	[%rd43+8], %f257;
	ld.global.f32 	%f258, [%rd39+12];
	ld.global.f32 	%f259, [%rd41+12];
	sub.f32 	%f260, %f259, %f15;
	mul.f32 	%f261, %f258, %f260;
	div.rn.f32 	%f262, %f261, %f29;
	ld.global.f32 	%f263, [%rd42+12];
	add.f32 	%f264, %f263, %f262;
	st.global.f32 	[%rd43+12], %f264;
	add.s32 	%r91, %r91, 4;
$L__BB0_34:
	setp.eq.s32 	%p25, %r53, 0;
	@%p25 bra 	$L__BB0_39;
	setp.eq.s32 	%p26, %r53, 1;
	@%p26 bra 	$L__BB0_37;
	mul.wide.u32 	%rd44, %r91, 4;
	add.s64 	%rd45, %rd4, %rd44;
	ld.global.f32 	%f265, [%rd45];
	add.s32 	%r71, %r91, %r44;
	mul.wide.s32 	%rd46, %r71, 4;
	add.s64 	%rd47, %rd3, %rd46;
	ld.global.f32 	%f266, [%rd47];
	sub.f32 	%f267, %f266, %f15;
	mul.f32 	%f268, %f265, %f267;
	div.rn.f32 	%f269, %f268, %f29;
	add.s64 	%rd48, %rd2, %rd44;
	ld.global.f32 	%f270, [%rd48];
	add.f32 	%f271, %f270, %f269;
	add.s64 	%rd49, %rd1, %rd46;
	st.global.f32 	[%rd49], %f271;
	ld.global.f32 	%f272, [%rd45+4];
	ld.global.f32 	%f273, [%rd47+4];
	sub.f32 	%f274, %f273, %f15;
	mul.f32 	%f275, %f272, %f274;
	div.rn.f32 	%f276, %f275, %f29;
	ld.global.f32 	%f277, [%rd48+4];
	add.f32 	%f278, %f277, %f276;
	st.global.f32 	[%rd49+4], %f278;
	add.s32 	%r91, %r91, 2;
$L__BB0_37:
	and.b32  	%r72, %r58, 1;
	setp.eq.b32 	%p27, %r72, 1;
	not.pred 	%p28, %p27;
	@%p28 bra 	$L__BB0_39;
	mul.wide.u32 	%rd50, %r91, 4;
	add.s64 	%rd51, %rd4, %rd50;
	ld.global.f32 	%f279, [%rd51];
	add.s32 	%r73, %r91, %r44;
	mul.wide.s32 	%rd52, %r73, 4;
	add.s64 	%rd53, %rd3, %rd52;
	ld.global.f32 	%f280, [%rd53];
	sub.f32 	%f281, %f280, %f15;
	mul.f32 	%f282, %f279, %f281;
	div.rn.f32 	%f283, %f282, %f29;
	add.s64 	%rd54, %rd2, %rd50;
	ld.global.f32 	%f284, [%rd54];
	add.f32 	%f285, %f284, %f283;
	add.s64 	%rd55, %rd1, %rd52;
	st.global.f32 	[%rd55], %f285;
$L__BB0_39:
	ret;

}
	// .globl	_Z31computeMeanAndVarianceLayerNormPKfPfS0_S0_S1_S1_ii
.visible .entry _Z31computeMeanAndVarianceLayerNormPKfPfS0_S0_S1_S1_ii(
	.param .u64 .ptr .align 1 _Z31computeMeanAndVarianceLayerNormPKfPfS0_S0_S1_S1_ii_param_0,
	.param .u64 .ptr .align 1 _Z31computeMeanAndVarianceLayerNormPKfPfS0_S0_S1_S1_ii_param_1,
	.param .u64 .ptr .align 1 _Z31computeMeanAndVarianceLayerNormPKfPfS0_S0_S1_S1_ii_param_2,
	.param .u64 .ptr .align 1 _Z31computeMeanAndVarianceLayerNormPKfPfS0_S0_S1_S1_ii_param_3,
	.param .u64 .ptr .align 1 _Z31computeMeanAndVarianceLayerNormPKfPfS0_S0_S1_S1_ii_param_4,
	.param .u64 .ptr .align 1 _Z31computeMeanAndVarianceLayerNormPKfPfS0_S0_S1_S1_ii_param_5,
	.param .u32 _Z31computeMeanAndVarianceLayerNormPKfPfS0_S0_S1_S1_ii_param_6,
	.param .u32 _Z31computeMeanAndVarianceLayerNormPKfPfS0_S0_S1_S1_ii_param_7
)
{
	.reg .pred 	%p<15>;
	.reg .b32 	%r<36>;
	.reg .b32 	%f<35>;
	.reg .b64 	%rd<27>;

	ld.param.u64 	%rd12, [_Z31computeMeanAndVarianceLayerNormPKfPfS0_S0_S1_S1_ii_param_0];
	ld.param.u64 	%rd7, [_Z31computeMeanAndVarianceLayerNormPKfPfS0_S0_S1_S1_ii_param_1];
	ld.param.u64 	%rd8, [_Z31computeMeanAndVarianceLayerNormPKfPfS0_S0_S1_S1_ii_param_2];
	ld.param.u64 	%rd9, [_Z31computeMeanAndVarianceLayerNormPKfPfS0_S0_S1_S1_ii_param_3];
	ld.param.u64 	%rd10, [_Z31computeMeanAndVarianceLayerNormPKfPfS0_S0_S1_S1_ii_param_4];
	ld.param.u64 	%rd11, [_Z31computeMeanAndVarianceLayerNormPKfPfS0_S0_S1_S1_ii_param_5];
	ld.param.u32 	%r19, [_Z31computeMeanAndVarianceLayerNormPKfPfS0_S0_S1_S1_ii_param_7];
	cvta.to.global.u64 	%rd1, %rd12;
	mov.u32 	%r1, %ctaid.x;
	mov.u32 	%r35, %tid.x;
	shl.b32 	%r20, %r35, 2;
	mov.u32 	%r21, sharedData;
	add.s32 	%r3, %r21, %r20;
	mov.b32 	%r22, 0;
	st.shared.u32 	[%r3], %r22;
	setp.ge.s32 	%p1, %r35, %r19;
	@%p1 bra 	$L__BB1_4;
	mul.lo.s32 	%r4, %r19, %r1;
	mov.f32 	%f33, 0f00000000;
	mov.u32 	%r5, %ntid.x;
	mov.u32 	%r31, %r35;
$L__BB1_2:
	add.s32 	%r23, %r31, %r4;
	mul.wide.s32 	%rd13, %r23, 4;
	add.s64 	%rd14, %rd1, %rd13;
	ld.global.f32 	%f9, [%rd14];
	add.f32 	%f33, %f9, %f33;
	add.s32 	%r31, %r31, %r5;
	setp.lt.s32 	%p2, %r31, %r19;
	@%p2 bra 	$L__BB1_2;
	st.shared.f32 	[%r3], %f33;
$L__BB1_4:
	bar.sync 	0;
	mov.u32 	%r8, %ntid.x;
	setp.lt.u32 	%p3, %r8, 2;
	@%p3 bra 	$L__BB1_9;
	mov.u32 	%r32, %r8;
$L__BB1_6:
	shr.u32 	%r10, %r32, 1;
	setp.ge.u32 	%p4, %r35, %r10;
	@%p4 bra 	$L__BB1_8;
	shl.b32 	%r24, %r10, 2;
	add.s32 	%r25, %r3, %r24;
	ld.shared.f32 	%f10, [%r25];
	ld.shared.f32 	%f11, [%r3];
	add.f32 	%f12, %f10, %f11;
	st.shared.f32 	[%r3], %f12;
$L__BB1_8:
	bar.sync 	0;
	setp.gt.u32 	%p5, %r32, 3;
	mov.u32 	%r32, %r10;
	@%p5 bra 	$L__BB1_6;
$L__BB1_9:
	setp.ne.s32 	%p6, %r35, 0;
	cvta.to.global.u64 	%rd15, %rd10;
	mul.wide.u32 	%rd16, %r1, 4;
	add.s64 	%rd2, %rd15, %rd16;
	@%p6 bra 	$L__BB1_11;
	ld.shared.f32 	%f13, [sharedData];
	cvt.rn.f32.s32 	%f14, %r19;
	div.rn.f32 	%f15, %f13, %f14;
	st.global.f32 	[%rd2], %f15;
$L__BB1_11:
	setp.ge.s32 	%p7, %r35, %r19;
	bar.sync 	0;
	mov.b32 	%r26, 0;
	st.shared.u32 	[%r3], %r26;
	@%p7 bra 	$L__BB1_15;
	mul.lo.s32 	%r11, %r19, %r1;
	ld.global.f32 	%f3, [%rd2];
	mov.f32 	%f34, 0f00000000;
	mov.u32 	%r33, %r35;
$L__BB1_13:
	add.s32 	%r27, %r33, %r11;
	mul.wide.s32 	%rd17, %r27, 4;
	add.s64 	%rd18, %rd1, %rd17;
	ld.global.f32 	%f17, [%rd18];
	sub.f32 	%f18, %f17, %f3;
	fma.rn.f32 	%f34, %f18, %f18, %f34;
	add.s32 	%r33, %r33, %r8;
	setp.lt.s32 	%p8, %r33, %r19;
	@%p8 bra 	$L__BB1_13;
	st.shared.f32 	[%r3], %f34;
$L__BB1_15:
	setp.lt.u32 	%p9, %r8, 2;
	bar.sync 	0;
	@%p9 bra 	$L__BB1_20;
	mov.u32 	%r34, %r8;
$L__BB1_17:
	shr.u32 	%r15, %r34, 1;
	setp.ge.u32 	%p10, %r35, %r15;
	@%p10 bra 	$L__BB1_19;
	shl.b32 	%r28, %r15, 2;
	add.s32 	%r29, %r3, %r28;
	ld.shared.f32 	%f19, [%r29];
	ld.shared.f32 	%f20, [%r3];
	add.f32 	%f21, %f19, %f20;
	st.shared.f32 	[%r3], %f21;
$L__BB1_19:
	bar.sync 	0;
	setp.gt.u32 	%p11, %r34, 3;
	mov.u32 	%r34, %r15;
	@%p11 bra 	$L__BB1_17;
$L__BB1_20:
	setp.ne.s32 	%p12, %r35, 0;
	cvta.to.global.u64 	%rd19, %rd11;
	add.s64 	%rd3, %rd19, %rd16;
	@%p12 bra 	$L__BB1_22;
	ld.shared.f32 	%f22, [sharedData];
	cvt.rn.f32.s32 	%f23, %r19;
	div.rn.f32 	%f24, %f22, %f23;
	st.global.f32 	[%rd3], %f24;
$L__BB1_22:
	setp.ge.s32 	%p13, %r35, %r19;
	bar.sync 	0;
	ld.global.f32 	%f25, [%rd3];
	add.f32 	%f6, %f25, 0f33D6BF95;
	@%p13 bra 	$L__BB1_25;
	mul.lo.s32 	%r16, %r19, %r1;
	cvta.to.global.u64 	%rd4, %rd8;
	cvta.to.global.u64 	%rd5, %rd9;
	cvta.to.global.u64 	%rd6, %rd7;
	sqrt.rn.f32 	%f7, %f6;
$L__BB1_24:
	add.s32 	%r30, %r35, %r16;
	mul.wide.s32 	%rd21, %r30, 4;
	add.s64 	%rd22, %rd1, %rd21;
	ld.global.f32 	%f26, [%rd22];
	ld.global.f32 	%f27, [%rd2];
	sub.f32 	%f28, %f26, %f27;
	div.rn.f32 	%f29, %f28, %f7;
	mul.wide.s32 	%rd23, %r35, 4;
	add.s64 	%rd24, %rd4, %rd23;
	ld.global.f32 	%f30, [%rd24];
	add.s64 	%rd25, %rd5, %rd23;
	ld.global.f32 	%f31, [%rd25];
	fma.rn.f32 	%f32, %f30, %f29, %f31;
	add.s64 	%rd26, %rd6, %rd21;
	st.global.f32 	[%rd26], %f32;
	add.s32 	%r35, %r35, %r8;
	setp.lt.s32 	%p14, %r35, %r19;
	@%p14 bra 	$L__BB1_24;
$L__BB1_25:
	ret;

}


// ===== COMPILED SASS (sm_100) =====

	.target	sm_100

	.elftype	@"ET_EXEC"


//--------------------- .note.nv.tkinfo           --------------------------
	.section	.note.nv.tkinfo,"",@"SHT_NOTE"
	.sectionflags	@"SHF_NOTE_NV_TKINFO"
	.tkinfo
        /*0018*/ 	.word	0x00000002
        /*0030*/ 	.string	""
        /*0030*/ 	.string	"ptxas"
        /*0030*/ 	.string	"Cuda compilation tools, release 13.0, V13.0.88"
        /*0030*/ 	.string	"Build cuda_13.0.r13.0/compiler.36424714_0"
        /*0030*/ 	.string	"-arch sm_100 -m 64 "



//--------------------- .note.nv.cuinfo           --------------------------
	.section	.note.nv.cuinfo,"",@"SHT_NOTE"
	.sectionflags	@"SHF_NOTE_NV_CUINFO"
        /*0018*/ 	.short	0x0002
        /*001a*/ 	.short	0x0064
        /*001c*/ 	.short	0x0082
	.zero		2


//--------------------- .nv.info                  --------------------------
	.section	.nv.info,"",@"SHT_CUDA_INFO"
	.align	4


	//----- nvinfo : EIATTR_REGCOUNT
	.align		4
        /*0000*/ 	.byte	0x04, 0x2f
        /*0002*/ 	.short	(.L_1 - .L_0)
	.align		4
.L_0:
        /*0004*/ 	.word	index@(_Z15layerNormDevicePfS_S_S_ii)
        /*0008*/ 	.word	0x00000020


	//----- nvinfo : EIATTR_FRAME_SIZE
	.align		4
.L_1:
        /*000c*/ 	.byte	0x04, 0x11
        /*000e*/ 	.short	(.L_3 - .L_2)
	.align		4
.L_2:
        /*0010*/ 	.word	index@($__internal_3_$__cuda_sm3x_div_rn_noftz_f32_slowpath)
        /*0014*/ 	.word	0x00000000


	//----- nvinfo : EIATTR_FRAME_SIZE
	.align		4
.L_3:
        /*0018*/ 	.byte	0x04, 0x11
        /*001a*/ 	.short	(.L_5 - .L_4)
	.align		4
.L_4:
        /*001c*/ 	.word	index@($__internal_2_$__cuda_sm20_sqrt_rn_f32_slowpath)
        /*0020*/ 	.word	0x00000000


	//----- nvinfo : EIATTR_FRAME_SIZE
	.align		4
.L_5:
        /*0024*/ 	.byte	0x04, 0x11
        /*0026*/ 	.short	(.L_7 - .L_6)
	.align		4
.L_6:
        /*0028*/ 	.word	index@(_Z15layerNormDevicePfS_S_S_ii)
        /*002c*/ 	.word	0x00000000


	//----- nvinfo : EIATTR_REGCOUNT
	.align		4
.L_7:
        /*0030*/ 	.byte	0x04, 0x2f
        /*0032*/ 	.short	(.L_9 - .L_8)
	.align		4
.L_8:
        /*0034*/ 	.word	index@(_Z31computeMeanAndVarianceLayerNormPKfPfS0_S0_S1_S1_ii)
        /*0038*/ 	.word	0x0000001c


	//----- nvinfo : EIATTR_FRAME_SIZE
	.align		4
.L_9:
        /*003c*/ 	.byte	0x04, 0x11
        /*003e*/ 	.short	(.L_11 - .L_10)
	.align		4
.L_10:
        /*0040*/ 	.word	index@($__internal_1_$__cuda_sm3x_div_rn_noftz_f32_slowpath)
        /*0044*/ 	.word	0x00000000


	//----- nvinfo : EIATTR_FRAME_SIZE
	.align		4
.L_11:
        /*0048*/ 	.byte	0x04, 0x11
        /*004a*/ 	.short	(.L_13 - .L_12)
	.align		4
.L_12:
        /*004c*/ 	.word	index@($__internal_0_$__cuda_sm20_sqrt_rn_f32_slowpath)
        /*0050*/ 	.word	0x00000000


	//----- nvinfo : EIATTR_FRAME_SIZE
	.align		4
.L_13:
        /*0054*/ 	.byte	0x04, 0x11
        /*0056*/ 	.short	(.L_15 - .L_14)
	.align		4
.L_14:
        /*0058*/ 	.word	index@(_Z31computeMeanAndVarianceLayerNormPKfPfS0_S0_S1_S1_ii)
        /*005c*/ 	.word	0x00000000


	//----- nvinfo : EIATTR_MIN_STACK_SIZE
	.align		4
.L_15:
        /*0060*/ 	.byte	0x04, 0x12
        /*0062*/ 	.short	(.L_17 - .L_16)
	.align		4
.L_16:
        /*0064*/ 	.word	index@(_Z31computeMeanAndVarianceLayerNormPKfPfS0_S0_S1_S1_ii)
        /*0068*/ 	.word	0x00000000


	//----- nvinfo : EIATTR_MIN_STACK_SIZE
	.align		4
.L_17:
        /*006c*/ 	.byte	0x04, 0x12
        /*006e*/ 	.short	(.L_19 - .L_18)
	.align		4
.L_18:
        /*0070*/ 	.word	index@(_Z15layerNormDevicePfS_S_S_ii)
        /*0074*/ 	.word	0x00000000
.L_19:


//--------------------- .nv.compat                --------------------------
	.section	.nv.compat,"",@"SHT_CUDA_COMPAT_INFO"
	.align	4
        /*0000*/ 	.byte	0x02, 0x09, 0x00, 0x00, 0x02, 0x02, 0x01, 0x00, 0x02, 0x05, 0x05, 0x00, 0x03, 0x07, 0x01, 0x01
        /*0010*/ 	.byte	0x02, 0x03, 0x00, 0x00, 0x02, 0x06, 0x01, 0x00, 0x04, 0x0b, 0x08, 0x00, 0x01, 0x00, 0x00, 0x00
        /*0020*/ 	.byte	0x00, 0x00, 0x00, 0x00


//--------------------- .nv.info._Z31computeMeanAndVarianceLayerNormPKfPfS0_S0_S1_S1_ii --------------------------
	.section	.nv.info._Z31computeMeanAndVarianceLayerNormPKfPfS0_S0_S1_S1_ii,"",@"SHT_CUDA_INFO"
	.sectionflags	@""
	.align	4


	//----- nvinfo : EIATTR_CUDA_API_VERSION
	.align		4
        /*0000*/ 	.byte	0x04, 0x37
        /*0002*/ 	.short	(.L_21 - .L_20)
.L_20:
        /*0004*/ 	.word	0x00000082


	//----- nvinfo : EIATTR_KPARAM_INFO
	.align		4
.L_21:
        /*0008*/ 	.byte	0x04, 0x17
        /*000a*/ 	.short	(.L_23 - .L_22)
.L_22:
        /*000c*/ 	.word	0x00000000
        /*0010*/ 	.short	0x0007
        /*0012*/ 	.short	0x0034
        /*0014*/ 	.byte	0x00, 0xf0, 0x11, 0x00


	//----- nvinfo : EIATTR_KPARAM_INFO
	.align		4
.L_23:
        /*0018*/ 	.byte	0x04, 0x17
        /*001a*/ 	.short	(.L_25 - .L_24)
.L_24:
        /*001c*/ 	.word	0x00000000
        /*0020*/ 	.short	0x0006
        /*0022*/ 	.short	0x0030
        /*0024*/ 	.byte	0x00, 0xf0, 0x11, 0x00


	//----- nvinfo : EIATTR_KPARAM_INFO
	.align		4
.L_25:
        /*0028*/ 	.byte	0x04, 0x17
        /*002a*/ 	.short	(.L_27 - .L_26)
.L_26:
        /*002c*/ 	.word	0x00000000
        /*0030*/ 	.short	0x0005
        /*0032*/ 	.short	0x0028
        /*0034*/ 	.byte	0x00, 0xf5, 0x21, 0x00


	//----- nvinfo : EIATTR_KPARAM_INFO
	.align		4
.L_27:
        /*0038*/ 	.byte	0x04, 0x17
        /*003a*/ 	.short	(.L_29 - .L_28)
.L_28:
        /*003c*/ 	.word	0x00000000
        /*0040*/ 	.short	0x0004
        /*0042*/ 	.short	0x0020
        /*0044*/ 	.byte	0x00, 0xf5, 0x21, 0x00


	//----- nvinfo : EIATTR_KPARAM_INFO
	.align		4
.L_29:
        /*0048*/ 	.byte	0x04, 0x17
        /*004a*/ 	.short	(.L_31 - .L_30)
.L_30:
        /*004c*/ 	.word	0x00000000
        /*0050*/ 	.short	0x0003
        /*0052*/ 	.short	0x0018
        /*0054*/ 	.byte	0x00, 0xf5, 0x21, 0x00


	//----- nvinfo : EIATTR_KPARAM_INFO
	.align		4
.L_31:
        /*0058*/ 	.byte	0x04, 0x17
        /*005a*/ 	.short	(.L_33 - .L_32)
.L_32:
        /*005c*/ 	.word	0x00000000
        /*0060*/ 	.short	0x0002
        /*0062*/ 	.short	0x0010
        /*0064*/ 	.byte	0x00, 0xf5, 0x21, 0x00


	//----- nvinfo : EIATTR_KPARAM_INFO
	.align		4
.L_33:
        /*0068*/ 	.byte	0x04, 0x17
        /*006a*/ 	.short	(.L_35 - .L_34)
.L_34:
        /*006c*/ 	.word	0x00000000
        /*0070*/ 	.short	0x0001
        /*0072*/ 	.short	0x0008
        /*0074*/ 	.byte	0x00, 0xf5, 0x21, 0x00


	//----- nvinfo : EIATTR_KPARAM_INFO
	.align		4
.L_35:
        /*0078*/ 	.byte	0x04, 0x17
        /*007a*/ 	.short	(.L_37 - .L_36)
.L_36:
        /*007c*/ 	.word	0x00000000
        /*0080*/ 	.short	0x0000
        /*0082*/ 	.short	0x0000
        /*0084*/ 	.byte	0x00, 0xf5, 0x21, 0x00


	//----- nvinfo : EIATTR_SPARSE_MMA_MASK
	.align		4
.L_37:
        /*0088*/ 	.byte	0x03, 0x50
        /*008a*/ 	.short	0x0000


	//----- nvinfo : EIATTR_MAXREG_COUNT
	.align		4
        /*008c*/ 	.byte	0x03, 0x1b
        /*008e*/ 	.short	0x00ff


	//----- nvinfo : EIATTR_NUM_BARRIERS
	.align		4
        /*0090*/ 	.byte	0x02, 0x4c
        /*0092*/ 	.byte	0x01
	.zero		1


	//----- nvinfo : EIATTR_MERCURY_ISA_VERSION
	.align		4
        /*0094*/ 	.byte	0x03, 0x5f
        /*0096*/ 	.short	0x0101


	//----- nvinfo : EIATTR_VRC_CTA_INIT_COUNT
	.align		4
        /*0098*/ 	.byte	0x02, 0x4a
	.zero		1
	.zero		1


	//----- nvinfo : EIATTR_EXIT_INSTR_OFFSETS
	.align		4
        /*009c*/ 	.byte	0x04, 0x1c
        /*009e*/ 	.short	(.L_39 - .L_38)


	//   ....[0]....
.L_38:
        /*00a0*/ 	.word	0x00000860


	//   ....[1]....
        /*00a4*/ 	.word	0x00000b50


	//----- nvinfo : EIATTR_CRS_STACK_SIZE
	.align		4
.L_39:
        /*00a8*/ 	.byte	0x04, 0x1e
        /*00aa*/ 	.short	(.L_41 - .L_40)
.L_40:
        /*00ac*/ 	.word	0x00000000


	//----- nvinfo : EIATTR_CBANK_PARAM_SIZE
	.align		4
.L_41:
        /*00b0*/ 	.byte	0x03, 0x19
        /*00b2*/ 	.short	0x0038


	//----- nvinfo : EIATTR_PARAM_CBANK
	.align		4
        /*00b4*/ 	.byte	0x04, 0x0a
        /*00b6*/ 	.short	(.L_43 - .L_42)
	.align		4
.L_42:
        /*00b8*/ 	.word	index@(.nv.constant0._Z31computeMeanAndVarianceLayerNormPKfPfS0_S0_S1_S1_ii)
        /*00bc*/ 	.short	0x0380
        /*00be*/ 	.short	0x0038


	//----- nvinfo : EIATTR_SW_WAR
	.align		4
.L_43:
        /*00c0*/ 	.byte	0x04, 0x36
        /*00c2*/ 	.short	(.L_45 - .L_44)
.L_44:
        /*00c4*/ 	.word	0x00000008
.L_45:


//--------------------- .nv.info._Z15layerNormDevicePfS_S_S_ii --------------------------
	.section	.nv.info._Z15layerNormDevicePfS_S_S_ii,"",@"SHT_CUDA_INFO"
	.sectionflags	@""
	.align	4


	//----- nvinfo : EIATTR_CUDA_API_VERSION
	.align		4
        /*0000*/ 	.byte	0x04, 0x37
        /*0002*/ 	.short	(.L_47 - .L_46)
.L_46:
        /*0004*/ 	.word	0x00000082


	//----- nvinfo : EIATTR_KPARAM_INFO
	.align		4
.L_47:
        /*0008*/ 	.byte	0x04, 0x17
        /*000a*/ 	.short	(.L_49 - .L_48)
.L_48:
        /*000c*/ 	.word	0x00000000
        /*0010*/ 	.short	0x0005
        /*0012*/ 	.short	0x0024
        /*0014*/ 	.byte	0x00, 0xf0, 0x11, 0x00


	//----- nvinfo : EIATTR_KPARAM_INFO
	.align		4
.L_49:
        /*0018*/ 	.byte	0x04, 0x17
        /*001a*/ 	.short	(.L_51 - .L_50)
.L_50:
        /*001c*/ 	.word	0x00000000
        /*0020*/ 	.short	0x0004
        /*0022*/ 	.short	0x0020
        /*0024*/ 	.byte	0x00, 0xf0, 0x11, 0x00


	//----- nvinfo : EIATTR_KPARAM_INFO
	.align		4
.L_51:
        /*0028*/ 	.byte	0x04, 0x17
        /*002a*/ 	.short	(.L_53 - .L_52)
.L_52:
        /*002c*/ 	.word	0x00000000
        /*0030*/ 	.short	0x0003
        /*0032*/ 	.short	0x0018
        /*0034*/ 	.byte	0x00, 0xf5, 0x21, 0x00


	//----- nvinfo : EIATTR_KPARAM_INFO
	.align		4
.L_53:
        /*0038*/ 	.byte	0x04, 0x17
        /*003a*/ 	.short	(.L_55 - .L_54)
.L_54:
        /*003c*/ 	.word	0x00000000
        /*0040*/ 	.short	0x0002
        /*0042*/ 	.short	0x0010
        /*0044*/ 	.byte	0x00, 0xf5, 0x21, 0x00


	//----- nvinfo : EIATTR_KPARAM_INFO
	.align		4
.L_55:
        /*0048*/ 	.byte	0x04, 0x17
        /*004a*/ 	.short	(.L_57 - .L_56)
.L_56:
        /*004c*/ 	.word	0x00000000
        /*0050*/ 	.short	0x0001
        /*0052*/ 	.short	0x0008
        /*0054*/ 	.byte	0x00, 0xf5, 0x21, 0x00


	//----- nvinfo : EIATTR_KPARAM_INFO
	.align		4
.L_57:
        /*0058*/ 	.byte	0x04, 0x17
        /*005a*/ 	.short	(.L_59 - .L_58)
.L_58:
        /*005c*/ 	.word	0x00000000
        /*0060*/ 	.short	0x0000
        /*0062*/ 	.short	0x0000
        /*0064*/ 	.byte	0x00, 0xf5, 0x21, 0x00


	//----- nvinfo : EIATTR_SPARSE_MMA_MASK
	.align		4
.L_59:
        /*0068*/ 	.byte	0x03, 0x50
        /*006a*/ 	.short	0x0000


	//----- nvinfo : EIATTR_MAXREG_COUNT
	.align		4
        /*006c*/ 	.byte	0x03, 0x1b
        /*006e*/ 	.short	0x00ff


	//----- nvinfo : EIATTR_MERCURY_ISA_VERSION
	.align		4
        /*0070*/ 	.byte	0x03, 0x5f
        /*0072*/ 	.short	0x0101


	//----- nvinfo : EIATTR_VRC_CTA_INIT_COUNT
	.align		4
        /*0074*/ 	.byte	0x02, 0x4a
	.zero		1
	.zero		1


	//----- nvinfo : EIATTR_EXIT_INSTR_OFFSETS
	.align		4
        /*0078*/ 	.byte	0x04, 0x1c
        /*007a*/ 	.short	(.L_61 - .L_60)


	//   ....[0]....
.L_60:
        /*007c*/ 	.word	0x00000070


	//   ....[1]....
        /*0080*/ 	.word	0x00001320


	//   ....[2]....
        /*0084*/ 	.word	0x00002010


	//   ....[3]....
        /*0088*/ 	.word	0x00002650


	//   ....[4]....
        /*008c*/ 	.word	0x000029f0


	//   ....[5]....
        /*0090*/ 	.word	0x00002bd0


	//----- nvinfo : EIATTR_CRS_STACK_SIZE
	.align		4
.L_61:
        /*0094*/ 	.byte	0x04, 0x1e
        /*0096*/ 	.short	(.L_63 - .L_62)
.L_62:
        /*0098*/ 	.word	0x00000000


	//----- nvinfo : EIATTR_CBANK_PARAM_SIZE
	.align		4
.L_63:
        /*009c*/ 	.byte	0x03, 0x19
        /*009e*/ 	.short	0x0028


	//----- nvinfo : EIATTR_PARAM_CBANK
	.align		4
        /*00a0*/ 	.byte	0x04, 0x0a
        /*00a2*/ 	.short	(.L_65 - .L_64)
	.align		4
.L_64:
        /*00a4*/ 	.word	index@(.nv.constant0._Z15layerNormDevicePfS_S_S_ii)
        /*00a8*/ 	.short	0x0380
        /*00aa*/ 	.short	0x0028


	//----- nvinfo : EIATTR_SW_WAR
	.align		4
.L_65:
        /*00ac*/ 	.byte	0x04, 0x36
        /*00ae*/ 	.short	(.L_67 - .L_66)
.L_66:
        /*00b0*/ 	.word	0x00000008
.L_67:


//--------------------- .nv.callgraph             --------------------------
	.section	.nv.callgraph,"",@"SHT_CUDA_CALLGRAPH"
	.align	4
	.sectionentsize	8
	.align		4
        /*0000*/ 	.word	0x00000000
	.align		4
        /*0004*/ 	.word	0xffffffff
	.align		4
        /*0008*/ 	.word	0x00000000
	.align		4
        /*000c*/ 	.word	0xfffffffe
	.align		4
        /*0010*/ 	.word	0x00000000
	.align		4
        /*0014*/ 	.word	0xfffffffd
	.align		4
        /*0018*/ 	.word	0x00000000
	.align		4
        /*001c*/ 	.word	0xfffffffc


//--------------------- .text._Z31computeMeanAndVarianceLayerNormPKfPfS0_S0_S1_S1_ii --------------------------
	.section	.text._Z31computeMeanAndVarianceLayerNormPKfPfS0_S0_S1_S1_ii,"ax",@progbits
	.align	128
        .global         _Z31computeMeanAndVarianceLayerNormPKfPfS0_S0_S1_S1_ii
        .type           _Z31computeMeanAndVarianceLayerNormPKfPfS0_S0_S1_S1_ii,@function
        .size           _Z31computeMeanAndVarianceLayerNormPKfPfS0_S0_S1_S1_ii,(.L_x_102 - _Z31computeMeanAndVarianceLayerNormPKfPfS0_S0_S1_S1_ii)
        .other          _Z31computeMeanAndVarianceLayerNormPKfPfS0_S0_S1_S1_ii,@"STO_CUDA_ENTRY STV_DEFAULT"
_Z31computeMeanAndVarianceLayerNormPKfPfS0_S0_S1_S1_ii:
.text._Z31computeMeanAndVarianceLayerNormPKfPfS0_S0_S1_S1_ii:
[----:B------:R-:W-:Y:S08]  /*0000*/  LDC R1, c[0x0][0x37c] ;  /* 0x0000df00ff017b82 */ /* 0x000ff00000000800 */
[----:B------:R-:W0:Y:S01]  /*0010*/  S2UR UR5, SR_CgaCtaId ;  /* 0x00000000000579c3 */ /* 0x000e220000008800 */
[----:B------:R-:W1:Y:S01]  /*0020*/  S2R R15, SR_TID.X ;  /* 0x00000000000f7919 */ /* 0x000e620000002100 */
[----:B------:R-:W-:Y:S01]  /*0030*/  UMOV UR4, 0x400 ;  /* 0x0000040000047882 */ /* 0x000fe20000000000 */
[----:B------:R-:W2:Y:S01]  /*0040*/  LDCU.64 UR6, c[0x0][0x358] ;  /* 0x00006b00ff0677ac */ /* 0x000ea20008000a00 */
[----:B------:R-:W-:Y:S01]  /*0050*/  BSSY.RECONVERGENT B0, `(.L_x_0) ;  /* 0x0000016000007945 */ /* 0x000fe20003800200 */
[----:B------:R-:W3:Y:S01]  /*0060*/  S2R R2, SR_CTAID.X ;  /* 0x0000000000027919 */ /* 0x000ee20000002500 */
[----:B0-----:R-:W-:Y:S01]  /*0070*/  ULEA UR4, UR5, UR4, 0x18 ;  /* 0x0000000405047291 */ /* 0x001fe2000f8ec0ff */
[----:B------:R-:W0:Y:S05]  /*0080*/  LDCU UR5, c[0x0][0x3b4] ;  /* 0x00007680ff0577ac */ /* 0x000e2a0008000800 */
[----:B-1----:R-:W-:-:S05]  /*0090*/  LEA R6, R15, UR4, 0x2 ;  /* 0x000000040f067c11 */ /* 0x002fca000f8e10ff */
[----:B------:R1:W-:Y:S01]  /*00a0*/  STS [R6], RZ ;  /* 0x000000ff06007388 */ /* 0x0003e20000000800 */
[----:B0-----:R-:W-:-:S13]  /*00b0*/  ISETP.GE.AND P0, PT, R15, UR5, PT ;  /* 0x000000050f007c0c */ /* 0x001fda000bf06270 */
[----:B-123--:R-:W-:Y:S05]  /*00c0*/  @P0 BRA `(.L_x_1) ;  /* 0x0000000000380947 */ /* 0x00efea0003800000 */
[----:B------:R-:W0:Y:S01]  /*00d0*/  LDC R0, c[0x0][0x360] ;  /* 0x0000d800ff007b82 */ /* 0x000e220000000800 */
[----:B------:R-:W-:Y:S01]  /*00e0*/  BSSY.RECONVERGENT B1, `(.L_x_2) ;  /* 0x000000b000017945 */ /* 0x000fe20003800200 */
[----:B------:R-:W-:Y:S02]  /*00f0*/  IMAD.MOV.U32 R3, RZ, RZ, RZ ;  /* 0x000000ffff037224 */ /* 0x000fe400078e00ff */
[----:B------:R-:W-:-:S04]  /*0100*/  IMAD.MOV.U32 R7, RZ, RZ, R15 ;  /* 0x000000ffff077224 */ /* 0x000fc800078e000f */
[----:B------:R-:W1:Y:S03]  /*0110*/  LDC.64 R8, c[0x0][0x380] ;  /* 0x0000e000ff087b82 */ /* 0x000e660000000a00 */
.L_x_3:
[----:B------:R-:W-:-:S04]  /*0120*/  IMAD R5, R2, UR5, R7 ;  /* 0x0000000502057c24 */ /* 0x000fc8000f8e0207 */
[----:B-1----:R-:W-:-:S06]  /*0130*/  IMAD.WIDE R4, R5, 0x4, R8 ;  /* 0x0000000405047825 */ /* 0x002fcc00078e0208 */
[----:B------:R-:W2:Y:S01]  /*0140*/  LDG.E R4, desc[UR6][R4.64] ;  /* 0x0000000604047981 */ /* 0x000ea2000c1e1900 */
[----:B0-----:R-:W-:-:S04]  /*0150*/  IADD3 R7, PT, PT, R0, R7, RZ ;  /* 0x0000000700077210 */ /* 0x001fc80007ffe0ff */
[----:B------:R-:W-:Y:S01]  /*0160*/  ISETP.GE.AND P0, PT, R7, UR5, PT ;  /* 0x0000000507007c0c */ /* 0x000fe2000bf06270 */
[----:B--2---:R-:W-:-:S12]  /*0170*/  FADD R3, R4, R3 ;  /* 0x0000000304037221 */ /* 0x004fd80000000000 */
[----:B------:R-:W-:Y:S05]  /*0180*/  @!P0 BRA `(.L_x_3) ;  /* 0xfffffffc00e48947 */ /* 0x000fea000383ffff */
[----:B------:R-:W-:Y:S05]  /*0190*/  BSYNC.RECONVERGENT B1 ;  /* 0x0000000000017941 */ /* 0x000fea0003800200 */
.L_x_2:
[----:B------:R0:W-:Y:S02]  /*01a0*/  STS [R6], R3 ;  /* 0x0000000306007388 */ /* 0x0001e40000000800 */
.L_x_1:
[----:B------:R-:W-:Y:S05]  /*01b0*/  BSYNC.RECONVERGENT B0 ;  /* 0x0000000000007941 */ /* 0x000fea0003800200 */
.L_x_0:
[----:B------:R-:W1:Y:S01]  /*01c0*/  LDCU UR8, c[0x0][0x360] ;  /* 0x00006c00ff0877ac */ /* 0x000e620008000800 */
[----:B------:R-:W2:Y:S08]  /*01d0*/  LDC.64 R4, c[0x0][0x3a0] ;  /* 0x0000e800ff047b82 */ /* 0x000eb00000000a00 */
[----:B------:R-:W-:Y:S01]  /*01e0*/  BAR.SYNC.DEFER_BLOCKING 0x0 ;  /* 0x0000000000007b1d */ /* 0x000fe20000010000 */
[----:B------:R-:W-:Y:S01]  /*01f0*/  ISETP.NE.AND P1, PT, R15, RZ, PT ;  /* 0x000000ff0f00720c */ /* 0x000fe20003f25270 */
[----:B-1----:R-:W-:-:S09]  /*0200*/  UISETP.GE.U32.AND UP0, UPT, UR8, 0x2, UPT ;  /* 0x000000020800788c */ /* 0x002fd2000bf06070 */
[----:B------:R-:W-:Y:S05]  /*0210*/  BRA.U !UP0, `(.L_x_4) ;  /* 0x0000000108307547 */ /* 0x000fea000b800000 */
[----:B------:R-:W-:-:S07]  /*0220*/  IMAD.U32 R0, RZ, RZ, UR8 ;  /* 0x00000008ff007e24 */ /* 0x000fce000f8e00ff */
.L_x_5:
[----:B------:R-:W-:-:S04]  /*0230*/  SHF.R.U32.HI R9, RZ, 0x1, R0 ;  /* 0x00000001ff097819 */ /* 0x000fc80000011600 */
[----:B------:R-:W-:-:S13]  /*0240*/  ISETP.GE.U32.AND P0, PT, R15, R9, PT ;  /* 0x000000090f00720c */ /* 0x000fda0003f06070 */
[----:B0-----:R-:W-:Y:S01]  /*0250*/  @!P0 IMAD R3, R9, 0x4, R6 ;  /* 0x0000000409038824 */ /* 0x001fe200078e0206 */
[----:B------:R-:W-:Y:S05]  /*0260*/  @!P0 LDS R8, [R6] ;  /* 0x0000000006088984 */ /* 0x000fea0000000800 */
[----:B------:R-:W0:Y:S02]  /*0270*/  @!P0 LDS R3, [R3] ;  /* 0x0000000003038984 */ /* 0x000e240000000800 */
[----:B0-----:R-:W-:-:S05]  /*0280*/  @!P0 FADD R7, R3, R8 ;  /* 0x0000000803078221 */ /* 0x001fca0000000000 */
[----:B------:R1:W-:Y:S01]  /*0290*/  @!P0 STS [R6], R7 ;  /* 0x0000000706008388 */ /* 0x0003e20000000800 */
[----:B------:R-:W-:Y:S01]  /*02a0*/  BAR.SYNC.DEFER_BLOCKING 0x0 ;  /* 0x0000000000007b1d */ /* 0x000fe20000010000 */
[----:B------:R-:W-:Y:S02]  /*02b0*/  ISETP.GT.U32.AND P0, PT, R0, 0x3, PT ;  /* 0x000000030000780c */ /* 0x000fe40003f04070 */
[----:B------:R-:W-:-:S11]  /*02c0*/  MOV R0, R9 ;  /* 0x0000000900007202 */ /* 0x000fd60000000f00 */
[----:B-1----:R-:W-:Y:S05]  /*02d0*/  @P0 BRA `(.L_x_5) ;  /* 0xfffffffc00d40947 */ /* 0x002fea000383ffff */
.L_x_4:
[----:B------:R-:W-:Y:S01]  /*02e0*/  BSSY.RECONVERGENT B0, `(.L_x_6) ;  /* 0x0000015000007945 */ /* 0x000fe20003800200 */
[----:B--2---:R-:W-:-:S03]  /*02f0*/  IMAD.WIDE.U32 R4, R2, 0x4, R4 ;  /* 0x0000000402047825 */ /* 0x004fc600078e0004 */
[----:B------:R-:W-:Y:S05]  /*0300*/  @P1 BRA `(.L_x_7) ;  /* 0x0000000000481947 */ /* 0x000fea0003800000 */
[----:B------:R-:W1:Y:S01]  /*0310*/  S2UR UR5, SR_CgaCtaId ;  /* 0x00000000000579c3 */ /* 0x000e620000008800 */
[----:B------:R-:W-:Y:S02]  /*0320*/  UMOV UR4, 0x400 ;  /* 0x0000040000047882 */ /* 0x000fe40000000000 */
[----:B-1----:R-:W-:Y:S01]  /*0330*/  ULEA UR4, UR5, UR4, 0x18 ;  /* 0x0000000405047291 */ /* 0x002fe2000f8ec0ff */
[----:B------:R-:W0:Y:S08]  /*0340*/  LDCU UR5, c[0x0][0x3b4] ;  /* 0x00007680ff0577ac */ /* 0x000e300008000800 */
[----:B------:R-:W1:Y:S01]  /*0350*/  LDS R0, [UR4] ;  /* 0x00000004ff007984 */ /* 0x000e620008000800 */
[----:B0-----:R-:W-:-:S04]  /*0360*/  I2FP.F32.S32 R3, UR5 ;  /* 0x0000000500037c45 */ /* 0x001fc80008201400 */
[----:B------:R-:W0:Y:S02]  /*0370*/  MUFU.RCP R8, R3 ;  /* 0x0000000300087308 */ /* 0x000e240000001000 */
[----:B0-----:R-:W-:-:S04]  /*0380*/  FFMA R7, -R3, R8, 1 ;  /* 0x3f80000003077423 */ /* 0x001fc80000000108 */
[----:B------:R-:W-:Y:S02]  /*0390*/  FFMA R7, R8, R7, R8 ;  /* 0x0000000708077223 */ /* 0x000fe40000000008 */
[----:B-1----:R-:W0:Y:S02]  /*03a0*/  FCHK P0, R0, R3 ;  /* 0x0000000300007302 */ /* 0x002e240000000000 */
[----:B------:R-:W-:-:S04]  /*03b0*/  FFMA R8, R0, R7, RZ ;  /* 0x0000000700087223 */ /* 0x000fc800000000ff */
[----:B------:R-:W-:-:S04]  /*03c0*/  FFMA R9, -R3, R8, R0 ;  /* 0x0000000803097223 */ /* 0x000fc80000000100 */
[----:B------:R-:W-:Y:S01]  /*03d0*/  FFMA R7, R7, R9, R8 ;  /* 0x0000000907077223 */ /* 0x000fe20000000008 */
[----:B0-----:R-:W-:Y:S06]  /*03e0*/  @!P0 BRA `(.L_x_8) ;  /* 0x00000000000c8947 */ /* 0x001fec0003800000 */
[----:B------:R-:W-:-:S07]  /*03f0*/  MOV R20, 0x410 ;  /* 0x0000041000147802 */ /* 0x000fce0000000f00 */
[----:B------:R-:W-:Y:S05]  /*0400*/  CALL.REL.NOINC `($__internal_1_$__cuda_sm3x_div_rn_noftz_f32_slowpath) ;  /* 0x00000008002c7944 */ /* 0x000fea0003c00000 */
[----:B------:R-:W-:-:S07]  /*0410*/  IMAD.MOV.U32 R7, RZ, RZ, R0 ;  /* 0x000000ffff077224 */ /* 0x000fce00078e0000 */
.L_x_8:
[----:B------:R1:W-:Y:S02]  /*0420*/  STG.E desc[UR6][R4.64], R7 ;  /* 0x0000000704007986 */ /* 0x0003e4000c101906 */
.L_x_7:
[----:B------:R-:W-:Y:S05]  /*0430*/  BSYNC.RECONVERGENT B0 ;  /* 0x0000000000007941 */ /* 0x000fea0003800200 */
.L_x_6:
[----:B------:R-:W-:Y:S06]  /*0440*/  BAR.SYNC.DEFER_BLOCKING 0x0 ;  /* 0x0000000000007b1d */ /* 0x000fec0000010000 */
[----:B------:R-:W2:Y:S01]  /*0450*/  LDCU UR4, c[0x0][0x3b4] ;  /* 0x00007680ff0477ac */ /* 0x000ea20008000800 */
[----:B------:R-:W-:Y:S01]  /*0460*/  BSSY.RECONVERGENT B0, `(.L_x_9) ;  /* 0x0000013000007945 */ /* 0x000fe20003800200 */
[----:B------:R3:W-:Y:S01]  /*0470*/  STS [R6], RZ ;  /* 0x000000ff06007388 */ /* 0x0007e20000000800 */
[----:B--2---:R-:W-:-:S13]  /*0480*/  ISETP.GE.AND P0, PT, R15, UR4, PT ;  /* 0x000000040f007c0c */ /* 0x004fda000bf06270 */
[----:B---3--:R-:W-:Y:S05]  /*0490*/  @P0 BRA `(.L_x_10) ;  /* 0x00000000003c0947 */ /* 0x008fea0003800000 */
[----:B------:R2:W5:Y:S01]  /*04a0*/  LDG.E R0, desc[UR6][R4.64] ;  /* 0x0000000604007981 */ /* 0x000562000c1e1900 */
[----:B------:R-:W3:Y:S01]  /*04b0*/  LDC.64 R10, c[0x0][0x380] ;  /* 0x0000e000ff0a7b82 */ /* 0x000ee20000000a00 */
[----:B------:R-:W-:Y:S01]  /*04c0*/  BSSY.RECONVERGENT B1, `(.L_x_11) ;  /* 0x000000b000017945 */ /* 0x000fe20003800200 */
[----:B0-----:R-:W-:Y:S01]  /*04d0*/  IMAD.MOV.U32 R3, RZ, RZ, RZ ;  /* 0x000000ffff037224 */ /* 0x001fe200078e00ff */
[----:B-1----:R-:W-:-:S07]  /*04e0*/  MOV R7, R15 ;  /* 0x0000000f00077202 */ /* 0x002fce0000000f00 */
.L_x_12:
[----:B------:R-:W-:-:S04]  /*04f0*/  IMAD R9, R2, UR4, R7 ;  /* 0x0000000402097c24 */ /* 0x000fc8000f8e0207 */
[----:B---3--:R-:W-:-:S06]  /*0500*/  IMAD.WIDE R8, R9, 0x4, R10 ;  /* 0x0000000409087825 */ /* 0x008fcc00078e020a */
[----:B------:R-:W3:Y:S01]  /*0510*/  LDG.E R9, desc[UR6][R8.64] ;  /* 0x0000000608097981 */ /* 0x000ee2000c1e1900 */
[----:B------:R-:W-:-:S05]  /*0520*/  VIADD R7, R7, UR8 ;  /* 0x0000000807077c36 */ /* 0x000fca0008000000 */
[----:B------:R-:W-:Y:S01]  /*0530*/  ISETP.GE.AND P0, PT, R7, UR4, PT ;  /* 0x0000000407007c0c */ /* 0x000fe2000bf06270 */
[----:B---3-5:R-:W-:-:S04]  /*0540*/  FADD R12, -R0, R9 ;  /* 0x00000009000c7221 */ /* 0x028fc80000000100 */
[----:B------:R-:W-:-:S08]  /*0550*/  FFMA R3, R12, R12, R3 ;  /* 0x0000000c0c037223 */ /* 0x000fd00000000003 */
[----:B------:R-:W-:Y:S05]  /*0560*/  @!P0 BRA `(.L_x_12) ;  /* 0xfffffffc00e08947 */ /* 0x000fea000383ffff */
[----:B------:R-:W-:Y:S05]  /*0570*/  BSYNC.RECONVERGENT B1 ;  /* 0x0000000000017941 */ /* 0x000fea0003800200 */
.L_x_11:
[----:B------:R3:W-:Y:S02]  /*0580*/  STS [R6], R3 ;  /* 0x0000000306007388 */ /* 0x0007e40000000800 */
.L_x_10:
[----:B------:R-:W-:Y:S05]  /*0590*/  BSYNC.RECONVERGENT B0 ;  /* 0x0000000000007941 */ /* 0x000fea0003800200 */
.L_x_9:
[----:B------:R-:W4:Y:S01]  /*05a0*/  LDC.64 R16, c[0x0][0x3a8] ;  /* 0x0000ea00ff107b82 */ /* 0x000f220000000a00 */
[----:B------:R-:W-:-:S07]  /*05b0*/  UISETP.GE.U32.AND UP0, UPT, UR8, 0x2, UPT ;  /* 0x000000020800788c */ /* 0x000fce000bf06070 */
[----:B------:R-:W-:Y:S01]  /*05c0*/  BAR.SYNC.DEFER_BLOCKING 0x0 ;  /* 0x0000000000007b1d */ /* 0x000fe20000010000 */
[----:B------:R-:W-:-:S05]  /*05d0*/  ISETP.NE.AND P1, PT, R15, RZ, PT ;  /* 0x000000ff0f00720c */ /* 0x000fca0003f25270 */
[----:B------:R-:W-:Y:S08]  /*05e0*/  BRA.U !UP0, `(.L_x_13) ;  /* 0x0000000108307547 */ /* 0x000ff0000b800000 */
[----:B------:R-:W-:-:S07]  /*05f0*/  IMAD.U32 R0, RZ, RZ, UR8 ;  /* 0x00000008ff007e24 */ /* 0x000fce000f8e00ff */
.L_x_14:
[----:B------:R-:W-:-:S04]  /*0600*/  SHF.R.U32.HI R9, RZ, 0x1, R0 ;  /* 0x00000001ff097819 */ /* 0x000fc80000011600 */
[----:B------:R-:W-:-:S13]  /*0610*/  ISETP.GE.U32.AND P0, PT, R15, R9, PT ;  /* 0x000000090f00720c */ /* 0x000fda0003f06070 */
[----:B0--3--:R-:W-:Y:S01]  /*0620*/  @!P0 LEA R3, R9, R6, 0x2 ;  /* 0x0000000609038211 */ /* 0x009fe200078e10ff */
[----:B------:R-:W-:Y:S05]  /*0630*/  @!P0 LDS R8, [R6] ;  /* 0x0000000006088984 */ /* 0x000fea0000000800 */
[----:B------:R-:W1:Y:S02]  /*0640*/  @!P0 LDS R3, [R3] ;  /* 0x0000000003038984 */ /* 0x000e640000000800 */
[----:B-1----:R-:W-:-:S05]  /*0650*/  @!P0 FADD R7, R3, R8 ;  /* 0x0000000803078221 */ /* 0x002fca0000000000 */
[----:B------:R0:W-:Y:S01]  /*0660*/  @!P0 STS [R6], R7 ;  /* 0x0000000706008388 */ /* 0x0001e20000000800 */
[----:B------:R-:W-:Y:S01]  /*0670*/  BAR.SYNC.DEFER_BLOCKING 0x0 ;  /* 0x0000000000007b1d */ /* 0x000fe20000010000 */
[----:B------:R-:W-:Y:S01]  /*0680*/  ISETP.GT.U32.AND P0, PT, R0, 0x3, PT ;  /* 0x000000030000780c */ /* 0x000fe20003f04070 */
[----:B------:R-:W-:-:S12]  /*0690*/  IMAD.MOV.U32 R0, RZ, RZ, R9 ;  /* 0x000000ffff007224 */ /* 0x000fd800078e0009 */
[----:B0-----:R-:W-:Y:S05]  /*06a0*/  @P0 BRA `(.L_x_14) ;  /* 0xfffffffc00d40947 */ /* 0x001fea000383ffff */
.L_x_13:
[----:B------:R-:W-:Y:S01]  /*06b0*/  BSSY.RECONVERGENT B0, `(.L_x_15) ;  /* 0x0000017000007945 */ /* 0x000fe20003800200 */
[----:B----4-:R-:W-:-:S03]  /*06c0*/  IMAD.WIDE.U32 R16, R2, 0x4, R16 ;  /* 0x0000000402107825 */ /* 0x010fc600078e0010 */
[----:B------:R-:W-:Y:S05]  /*06d0*/  @P1 BRA `(.L_x_16) ;  /* 0x0000000000501947 */ /* 0x000fea0003800000 */
[----:B------:R-:W4:Y:S01]  /*06e0*/  S2UR UR5, SR_CgaCtaId ;  /* 0x00000000000579c3 */ /* 0x000f220000008800 */
[----:B------:R-:W-:Y:S02]  /*06f0*/  UMOV UR4, 0x400 ;  /* 0x0000040000047882 */ /* 0x000fe40000000000 */
[----:B----4-:R-:W-:Y:S01]  /*0700*/  ULEA UR4, UR5, UR4, 0x18 ;  /* 0x0000000405047291 */ /* 0x010fe2000f8ec0ff */
[----:B------:R-:W4:Y:S08]  /*0710*/  LDCU UR5, c[0x0][0x3b4] ;  /* 0x00007680ff0577ac */ /* 0x000f300008000800 */
[----:B0--3--:R-:W0:Y:S01]  /*0720*/  LDS R3, [UR4] ;  /* 0x00000004ff037984 */ /* 0x009e220008000800 */
[----:B----4-:R-:W-:-:S04]  /*0730*/  I2FP.F32.S32 R8, UR5 ;  /* 0x0000000500087c45 */ /* 0x010fc80008201400 */
[----:B-1----:R-:W1:Y:S02]  /*0740*/  MUFU.RCP R7, R8 ;  /* 0x0000000800077308 */ /* 0x002e640000001000 */
[----:B-1----:R-:W-:-:S04]  /*0750*/  FFMA R0, -R8, R7, 1 ;  /* 0x3f80000008007423 */ /* 0x002fc80000000107 */
[----:B------:R-:W-:Y:S02]  /*0760*/  FFMA R0, R7, R0, R7 ;  /* 0x0000000007007223 */ /* 0x000fe40000000007 */
[----:B0-----:R-:W0:Y:S02]  /*0770*/  FCHK P0, R3, R8 ;  /* 0x0000000803007302 */ /* 0x001e240000000000 */
[----:B------:R-:W-:-:S04]  /*0780*/  FFMA R6, R0, R3, RZ ;  /* 0x0000000300067223 */ /* 0x000fc800000000ff */
[----:B------:R-:W-:-:S04]  /*0790*/  FFMA R7, -R8, R6, R3 ;  /* 0x0000000608077223 */ /* 0x000fc80000000103 */
[----:B------:R-:W-:Y:S01]  /*07a0*/  FFMA R7, R0, R7, R6 ;  /* 0x0000000700077223 */ /* 0x000fe20000000006 */
[----:B0-----:R-:W-:Y:S06]  /*07b0*/  @!P0 BRA `(.L_x_17) ;  /* 0x0000000000148947 */ /* 0x001fec0003800000 */
[----:B------:R-:W-:Y:S01]  /*07c0*/  IMAD.MOV.U32 R0, RZ, RZ, R3 ;  /* 0x000000ffff007224 */ /* 0x000fe200078e0003 */
[----:B------:R-:W-:Y:S02]  /*07d0*/  MOV R3, R8 ;  /* 0x0000000800037202 */ /* 0x000fe40000000f00 */
[----:B------:R-:W-:-:S07]  /*07e0*/  MOV R20, 0x800 ;  /* 0x0000080000147802 */ /* 0x000fce0000000f00 */
[----:B--2---:R-:W-:Y:S05]  /*07f0*/  CALL.REL.NOINC `($__internal_1_$__cuda_sm3x_div_rn_noftz_f32_slowpath) ;  /* 0x0000000400307944 */ /* 0x004fea0003c00000 */
[----:B------:R-:W-:-:S07]  /*0800*/  IMAD.MOV.U32 R7, RZ, RZ, R0 ;  /* 0x000000ffff077224 */ /* 0x000fce00078e0000 */
.L_x_17:
[----:B------:R4:W-:Y:S02]  /*0810*/  STG.E desc[UR6][R16.64], R7 ;  /* 0x0000000710007986 */ /* 0x0009e4000c101906 */
.L_x_16:
[----:B------:R-:W-:Y:S05]  /*0820*/  BSYNC.RECONVERGENT B0 ;  /* 0x0000000000007941 */ /* 0x000fea0003800200 */
.L_x_15:
[----:B------:R-:W5:Y:S01]  /*0830*/  LDCU UR4, c[0x0][0x3b4] ;  /* 0x00007680ff0477ac */ /* 0x000f620008000800 */
[----:B------:R-:W-:Y:S01]  /*0840*/  BAR.SYNC.DEFER_BLOCKING 0x0 ;  /* 0x0000000000007b1d */ /* 0x000fe20000010000 */
[----:B-----5:R-:W-:-:S13]  /*0850*/  ISETP.GE.AND P0, PT, R15, UR4, PT ;  /* 0x000000040f007c0c */ /* 0x020fda000bf06270 */
[----:B------:R-:W-:Y:S05]  /*0860*/  @P0 EXIT ;  /* 0x000000000000094d */ /* 0x000fea0003800000 */
[----:B----4-:R-:W4:Y:S01]  /*0870*/  LDG.E R16, desc[UR6][R16.64] ;  /* 0x0000000610107981 */ /* 0x010f22000c1e1900 */
[----:B01-3--:R-:W0:Y:S01]  /*0880*/  LDC.64 R6, c[0x0][0x380] ;  /* 0x0000e000ff067b82 */ /* 0x00be220000000a00 */
[----:B------:R-:W1:Y:S07]  /*0890*/  LDCU UR4, c[0x0][0x3b4] ;  /* 0x00007680ff0477ac */ /* 0x000e6e0008000800 */
[----:B------:R-:W3:Y:S08]  /*08a0*/  LDC.64 R8, c[0x0][0x388] ;  /* 0x0000e200ff087b82 */ /* 0x000ef00000000a00 */
[----:B------:R-:W0:Y:S08]  /*08b0*/  LDC.64 R10, c[0x0][0x390] ;  /* 0x0000e400ff0a7b82 */ /* 0x000e300000000a00 */
[----:B------:R-:W0:Y:S01]  /*08c0*/  LDC.64 R12, c[0x0][0x398] ;  /* 0x0000e600ff0c7b82 */ /* 0x000e220000000a00 */
[----:B----4-:R-:W-:-:S04]  /*08d0*/  FADD R0, R16, 1.0000000116860974231e-07 ;  /* 0x33d6bf9510007421 */ /* 0x010fc80000000000 */
[----:B------:R-:W-:Y:S01]  /*08e0*/  VIADD R14, R0, 0xf3000000 ;  /* 0xf3000000000e7836 */ /* 0x000fe20000000000 */
[----:B------:R4:W0:Y:S04]  /*08f0*/  MUFU.RSQ R3, R0 ;  /* 0x0000000000037308 */ /* 0x0008280000001400 */
[----:B------:R-:W-:-:S13]  /*0900*/  ISETP.GT.U32.AND P0, PT, R14, 0x727fffff, PT ;  /* 0x727fffff0e00780c */ /* 0x000fda0003f04070 */
[----:B01-34-:R-:W-:Y:S05]  /*0910*/  @!P0 BRA `(.L_x_18) ;  /* 0x00000000000c8947 */ /* 0x01bfea0003800000 */
[----:B------:R-:W-:-:S07]  /*0920*/  MOV R16, 0x940 ;  /* 0x0000094000107802 */ /* 0x000fce0000000f00 */
[----:B--2---:R-:W-:Y:S05]  /*0930*/  CALL.REL.NOINC `($__internal_0_$__cuda_sm20_sqrt_rn_f32_slowpath) ;  /* 0x0000000000887944 */ /* 0x004fea0003c00000 */
[----:B------:R-:W-:Y:S05]  /*0940*/  BRA `(.L_x_19) ;  /* 0x0000000000107947 */ /* 0x000fea0003800000 */
.L_x_18:
[----:B------:R-:W-:Y:S01]  /*0950*/  FMUL.FTZ R17, R0, R3 ;  /* 0x0000000300117220 */ /* 0x000fe20000410000 */
[----:B------:R-:W-:-:S03]  /*0960*/  FMUL.FTZ R3, R3, 0.5 ;  /* 0x3f00000003037820 */ /* 0x000fc60000410000 */
[----:B------:R-:W-:-:S04]  /*0970*/  FFMA R0, -R17, R17, R0 ;  /* 0x0000001111007223 */ /* 0x000fc80000000100 */
[----:B------:R-:W-:-:S07]  /*0980*/  FFMA R3, R0, R3, R17 ;  /* 0x0000000300037223 */ /* 0x000fce0000000011 */
.L_x_19:
[----:B0-----:R-:W-:Y:S01]  /*0990*/  IMAD R17, R2, UR4, R15 ;  /* 0x0000000402117c24 */ /* 0x001fe2000f8e020f */
[----:B------:R-:W3:Y:S03]  /*09a0*/  LDG.E R21, desc[UR6][R4.64] ;  /* 0x0000000604157981 */ /* 0x000ee6000c1e1900 */
[----:B------:R-:W-:-:S05]  /*09b0*/  IMAD.WIDE R18, R17, 0x4, R6 ;  /* 0x0000000411127825 */ /* 0x000fca00078e0206 */
[----:B------:R-:W3:Y:S01]  /*09c0*/  LDG.E R0, desc[UR6][R18.64] ;  /* 0x0000000612007981 */ /* 0x000ee2000c1e1900 */
[----:B------:R-:W0:Y:S01]  /*09d0*/  MUFU.RCP R14, R3 ;  /* 0x00000003000e7308 */ /* 0x000e220000001000 */
[----:B------:R-:W-:Y:S01]  /*09e0*/  BSSY.RECONVERGENT B0, `(.L_x_20) ;  /* 0x000000c000007945 */ /* 0x000fe20003800200 */
[----:B0-----:R-:W-:-:S04]  /*09f0*/  FFMA R23, -R3, R14, 1 ;  /* 0x3f80000003177423 */ /* 0x001fc8000000010e */
[----:B------:R-:W-:Y:S01]  /*0a00*/  FFMA R23, R14, R23, R14 ;  /* 0x000000170e177223 */ /* 0x000fe2000000000e */
[----:B---3--:R-:W-:-:S04]  /*0a10*/  FADD R0, R0, -R21 ;  /* 0x8000001500007221 */ /* 0x008fc80000000000 */
[----:B------:R-:W0:Y:S01]  /*0a20*/  FCHK P0, R0, R3 ;  /* 0x0000000300007302 */ /* 0x000e220000000000 */
[----:B------:R-:W-:-:S04]  /*0a30*/  FFMA R14, R0, R23, RZ ;  /* 0x00000017000e7223 */ /* 0x000fc800000000ff */
[----:B------:R-:W-:-:S04]  /*0a40*/  FFMA R16, -R3, R14, R0 ;  /* 0x0000000e03107223 */ /* 0x000fc80000000100 */
[----:B------:R-:W-:Y:S01]  /*0a50*/  FFMA R14, R23, R16, R14 ;  /* 0x00000010170e7223 */ /* 0x000fe2000000000e */
[----:B0-----:R-:W-:Y:S06]  /*0a60*/  @!P0 BRA `(.L_x_21) ;  /* 0x00000000000c8947 */ /* 0x001fec0003800000 */
[----:B------:R-:W-:-:S07]  /*0a70*/  MOV R20, 0xa90 ;  /* 0x00000a9000147802 */ /* 0x000fce0000000f00 */
[----:B--2---:R-:W-:Y:S05]  /*0a80*/  CALL.REL.NOINC `($__internal_1_$__cuda_sm3x_div_rn_noftz_f32_slowpath) ;  /* 0x00000000008c7944 */ /* 0x004fea0003c00000 */
[----:B------:R-:W-:-:S07]  /*0a90*/  MOV R14, R0 ;  /* 0x00000000000e7202 */ /* 0x000fce0000000f00 */
.L_x_21:
[----:B------:R-:W-:Y:S05]  /*0aa0*/  BSYNC.RECONVERGENT B0 ;  /* 0x0000000000007941 */ /* 0x000fea0003800200 */
.L_x_20:
[----:B------:R-:W-:-:S04]  /*0ab0*/  IMAD.WIDE R18, R15, 0x4, R10 ;  /* 0x000000040f127825 */ /* 0x000fc800078e020a */
[----:B------:R-:W-:Y:S02]  /*0ac0*/  IMAD.WIDE R20, R15, 0x4, R12 ;  /* 0x000000040f147825 */ /* 0x000fe400078e020c */
[----:B------:R-:W3:Y:S04]  /*0ad0*/  LDG.E R19, desc[UR6][R18.64] ;  /* 0x0000000612137981 */ /* 0x000ee8000c1e1900 */
[----:B------:R-:W3:Y:S01]  /*0ae0*/  LDG.E R20, desc[UR6][R20.64] ;  /* 0x0000000614147981 */ /* 0x000ee2000c1e1900 */
[----:B------:R-:W-:-:S04]  /*0af0*/  IMAD.WIDE R16, R17, 0x4, R8 ;  /* 0x0000000411107825 */ /* 0x000fc800078e0208 */
[----:B------:R-:W-:-:S05]  /*0b00*/  VIADD R15, R15, UR8 ;  /* 0x000000080f0f7c36 */ /* 0x000fca0008000000 */
[----:B------:R-:W-:Y:S01]  /*0b10*/  ISETP.GE.AND P0, PT, R15, UR4, PT ;  /* 0x000000040f007c0c */ /* 0x000fe2000bf06270 */
[----:B---3--:R-:W-:-:S05]  /*0b20*/  FFMA R23, R19, R14, R20 ;  /* 0x0000000e13177223 */ /* 0x008fca0000000014 */
[----:B------:R0:W-:Y:S07]  /*0b30*/  STG.E desc[UR6][R16.64], R23 ;  /* 0x0000001710007986 */ /* 0x0001ee000c101906 */
[----:B------:R-:W-:Y:S05]  /*0b40*/  @!P0 BRA `(.L_x_19) ;  /* 0xfffffffc00908947 */ /* 0x000fea000383ffff */
[----:B------:R-:W-:Y:S05]  /*0b50*/  EXIT ;  /* 0x000000000000794d */ /* 0x000fea0003800000 */
        .weak           $__internal_0_$__cuda_sm20_sqrt_rn_f32_slowpath
        .type           $__internal_0_$__cuda_sm20_sqrt_rn_f32_slowpath,@function
        .size           $__internal_0_$__cuda_sm20_sqrt_rn_f32_slowpath,($__internal_1_$__cuda_sm3x_div_rn_noftz_f32_slowpath - $__internal_0_$__cuda_sm20_sqrt_rn_f32_slowpath)
$__internal_0_$__cuda_sm20_sqrt_rn_f32_slowpath:
[----:B------:R-:W-:-:S13]  /*0b60*/  LOP3.LUT P0, RZ, R0, 0x7fffffff, RZ, 0xc0, !PT ;  /* 0x7fffffff00ff7812 */ /* 0x000fda000780c0ff */
[----:B------:R-:W-:Y:S01]  /*0b70*/  @!P0 IMAD.MOV.U32 R3, RZ, RZ, R0 ;  /* 0x000000ffff038224 */ /* 0x000fe200078e0000 */
[----:B------:R-:W-:Y:S06]  /*0b80*/  @!P0 BRA `(.L_x_22) ;  /* 0x0000000000448947 */ /* 0x000fec0003800000 */
[----:B------:R-:W-:-:S13]  /*0b90*/  FSETP.GEU.FTZ.AND P0, PT, R0, RZ, PT ;  /* 0x000000ff0000720b */ /* 0x000fda0003f1e000 */
[----:B------:R-:W-:Y:S01]  /*0ba0*/  @!P0 MOV R3, 0x7fffffff ;  /* 0x7fffffff00038802 */ /* 0x000fe20000000f00 */
[----:B------:R-:W-:Y:S06]  /*0bb0*/  @!P0 BRA `(.L_x_22) ;  /* 0x0000000000388947 */ /* 0x000fec0003800000 */
[----:B------:R-:W-:-:S13]  /*0bc0*/  FSETP.GTU.FTZ.AND P0, PT, |R0|, +INF , PT ;  /* 0x7f8000000000780b */ /* 0x000fda0003f1c200 */
[----:B------:R-:W-:Y:S01]  /*0bd0*/  @P0 FADD.FTZ R3, R0, 1 ;  /* 0x3f80000000030421 */ /* 0x000fe20000010000 */
[----:B------:R-:W-:Y:S06]  /*0be0*/  @P0 BRA `(.L_x_22) ;  /* 0x00000000002c0947 */ /* 0x000fec0003800000 */
[----:B------:R-:W-:-:S13]  /*0bf0*/  FSETP.NEU.FTZ.AND P0, PT, |R0|, +INF , PT ;  /* 0x7f8000000000780b */ /* 0x000fda0003f1d200 */
[----:B------:R-:W-:Y:S01]  /*0c00*/  @!P0 IMAD.MOV.U32 R3, RZ, RZ, R0 ;  /* 0x000000ffff038224 */ /* 0x000fe200078e0000 */
[----:B------:R-:W-:Y:S06]  /*0c10*/  @!P0 BRA `(.L_x_22) ;  /* 0x0000000000208947 */ /* 0x000fec0003800000 */
[----:B------:R-:W-:-:S04]  /*0c20*/  FFMA R0, R0, 1.84467440737095516160e+19, RZ ;  /* 0x5f80000000007823 */ /* 0x000fc800000000ff */
[----:B------:R-:W0:Y:S02]  /*0c30*/  MUFU.RSQ R3, R0 ;  /* 0x0000000000037308 */ /* 0x000e240000001400 */
[----:B0-----:R-:W-:Y:S01]  /*0c40*/  FMUL.FTZ R17, R0, R3 ;  /* 0x0000000300117220 */ /* 0x001fe20000410000 */
[----:B------:R-:W-:-:S03]  /*0c50*/  FMUL.FTZ R3, R3, 0.5 ;  /* 0x3f00000003037820 */ /* 0x000fc60000410000 */
[----:B------:R-:W-:-:S04]  /*0c60*/  FADD.FTZ R14, -R17, -RZ ;  /* 0x800000ff110e7221 */ /* 0x000fc80000010100 */
[----:B------:R-:W-:-:S04]  /*0c70*/  FFMA R14, R17, R14, R0 ;  /* 0x0000000e110e7223 */ /* 0x000fc80000000000 */
[----:B------:R-:W-:-:S04]  /*0c80*/  FFMA R3, R14, R3, R17 ;  /* 0x000000030e037223 */ /* 0x000fc80000000011 */
[----:B------:R-:W-:-:S07]  /*0c90*/  FMUL.FTZ R3, R3, 2.3283064365386962891e-10 ;  /* 0x2f80000003037820 */ /* 0x000fce0000410000 */
.L_x_22:
[----:B------:R-:W-:-:S04]  /*0ca0*/  IMAD.MOV.U32 R17, RZ, RZ, 0x0 ;  /* 0x00000000ff117424 */ /* 0x000fc800078e00ff */
[----:B------:R-:W-:Y:S05]  /*0cb0*/  RET.REL.NODEC R16 `(_Z31computeMeanAndVarianceLayerNormPKfPfS0_S0_S1_S1_ii) ;  /* 0xfffffff010d07950 */ /* 0x000fea0003c3ffff */
        .weak           $__internal_1_$__cuda_sm3x_div_rn_noftz_f32_slowpath
        .type           $__internal_1_$__cuda_sm3x_div_rn_noftz_f32_slowpath,@function
        .size           $__internal_1_$__cuda_sm3x_div_rn_noftz_f32_slowpath,(.L_x_102 - $__internal_1_$__cuda_sm3x_div_rn_noftz_f32_slowpath)
$__internal_1_$__cuda_sm3x_div_rn_noftz_f32_slowpath:
[--C-:B------:R-:W-:Y:S01]  /*0cc0*/  SHF.R.U32.HI R18, RZ, 0x17, R3.reuse ;  /* 0x00000017ff127819 */ /* 0x100fe20000011603 */
[----:B------:R-:W-:Y:S01]  /*0cd0*/  BSSY.RECONVERGENT B1, `(.L_x_23) ;  /* 0x0000063000017945 */ /* 0x000fe20003800200 */
[----:B------:R-:W-:Y:S01]  /*0ce0*/  SHF.R.U32.HI R19, RZ, 0x17, R0 ;  /* 0x00000017ff137819 */ /* 0x000fe20000011600 */
[----:B------:R-:W-:Y:S01]  /*0cf0*/  IMAD.MOV.U32 R21, RZ, RZ, R3 ;  /* 0x000000ffff157224 */ /* 0x000fe200078e0003 */
[----:B------:R-:W-:Y:S02]  /*0d00*/  LOP3.LUT R18, R18, 0xff, RZ, 0xc0, !PT ;  /* 0x000000ff12127812 */ /* 0x000fe400078ec0ff */
[----:B------:R-:W-:Y:S02]  /*0d10*/  LOP3.LUT R19, R19, 0xff, RZ, 0xc0, !PT ;  /* 0x000000ff13137812 */ /* 0x000fe400078ec0ff */
[----:B------:R-:W-:-:S03]  /*0d20*/  IADD3 R23, PT, PT, R18, -0x1, RZ ;  /* 0xffffffff12177810 */ /* 0x000fc60007ffe0ff */
[----:B------:R-:W-:Y:S01]  /*0d30*/  VIADD R22, R19, 0xffffffff ;  /* 0xffffffff13167836 */ /* 0x000fe20000000000 */
[----:B------:R-:W-:-:S04]  /*0d40*/  ISETP.GT.U32.AND P0, PT, R23, 0xfd, PT ;  /* 0x000000fd1700780c */ /* 0x000fc80003f04070 */
[----:B------:R-:W-:-:S13]  /*0d50*/  ISETP.GT.U32.OR P0, PT, R22, 0xfd, P0 ;  /* 0x000000fd1600780c */ /* 0x000fda0000704470 */
[----:B------:R-:W-:Y:S01]  /*0d60*/  @!P0 MOV R14, RZ ;  /* 0x000000ff000e8202 */ /* 0x000fe20000000f00 */
[----:B------:R-:W-:Y:S06]  /*0d70*/  @!P0 BRA `(.L_x_24) ;  /* 0x00000000005c8947 */ /* 0x000fec0003800000 */
[----:B------:R-:W-:Y:S02]  /*0d80*/  FSETP.GTU.FTZ.AND P0, PT, |R0|, +INF , PT ;  /* 0x7f8000000000780b */ /* 0x000fe40003f1c200 */
[----:B------:R-:W-:-:S04]  /*0d90*/  FSETP.GTU.FTZ.AND P1, PT, |R3|, +INF , PT ;  /* 0x7f8000000300780b */ /* 0x000fc80003f3c200 */
[----:B------:R-:W-:-:S13]  /*0da0*/  PLOP3.LUT P0, PT, P0, P1, PT, 0xf8, 0x8f ;  /* 0x00000000008f781c */ /* 0x000fda0000703f70 */
[----:B------:R-:W-:Y:S05]  /*0db0*/  @P0 BRA `(.L_x_25) ;  /* 0x00000004004c0947 */ /* 0x000fea0003800000 */
[----:B------:R-:W-:-:S13]  /*0dc0*/  LOP3.LUT P0, RZ, R21, 0x7fffffff, R0, 0xc8, !PT ;  /* 0x7fffffff15ff7812 */ /* 0x000fda000780c800 */
[----:B------:R-:W-:Y:S05]  /*0dd0*/  @!P0 BRA `(.L_x_26) ;  /* 0x00000004003c8947 */ /* 0x000fea0003800000 */
[C---:B------:R-:W-:Y:S02]  /*0de0*/  FSETP.NEU.FTZ.AND P2, PT, |R0|.reuse, +INF , PT ;  /* 0x7f8000000000780b */ /* 0x040fe40003f5d200 */
[----:B------:R-:W-:Y:S02]  /*0df0*/  FSETP.NEU.FTZ.AND P1, PT, |R3|, +INF , PT ;  /* 0x7f8000000300780b */ /* 0x000fe40003f3d200 */
[----:B------:R-:W-:-:S11]  /*0e00*/  FSETP.NEU.FTZ.AND P0, PT, |R0|, +INF , PT ;  /* 0x7f8000000000780b */ /* 0x000fd60003f1d200 */
[----:B------:R-:W-:Y:S05]  /*0e10*/  @!P1 BRA !P2, `(.L_x_26) ;  /* 0x00000004002c9947 */ /* 0x000fea0005000000 */
[----:B------:R-:W-:-:S04]  /*0e20*/  LOP3.LUT P2, RZ, R0, 0x7fffffff, RZ, 0xc0, !PT ;  /* 0x7fffffff00ff7812 */ /* 0x000fc8000784c0ff */
[----:B------:R-:W-:-:S13]  /*0e30*/  PLOP3.LUT P1, PT, P1, P2, PT, 0x2f, 0xf2 ;  /* 0x0000000000f2781c */ /* 0x000fda0000f24577 */
[----:B------:R-:W-:Y:S05]  /*0e40*/  @P1 BRA `(.L_x_27) ;  /* 0x0000000400181947 */ /* 0x000fea0003800000 */
[----:B------:R-:W-:-:S04]  /*0e50*/  LOP3.LUT P1, RZ, R21, 0x7fffffff, RZ, 0xc0, !PT ;  /* 0x7fffffff15ff7812 */ /* 0x000fc8000782c0ff */
[----:B------:R-:W-:-:S13]  /*0e60*/  PLOP3.LUT P0, PT, P0, P1, PT, 0x2f, 0xf2 ;  /* 0x0000000000f2781c */ /* 0x000fda0000702577 */
[----:B------:R-:W-:Y:S05]  /*0e70*/  @P0 BRA `(.L_x_28) ;  /* 0x0000000400000947 */ /* 0x000fea0003800000 */
[----:B------:R-:W-:Y:S02]  /*0e80*/  ISETP.GE.AND P0, PT, R22, RZ, PT ;  /* 0x000000ff1600720c */ /* 0x000fe40003f06270 */
[----:B------:R-:W-:-:S11]  /*0e90*/  ISETP.GE.AND P1, PT, R23, RZ, PT ;  /* 0x000000ff1700720c */ /* 0x000fd60003f26270 */
[----:B------:R-:W-:Y:S02]  /*0ea0*/  @P0 IMAD.MOV.U32 R14, RZ, RZ, RZ ;  /* 0x000000ffff0e0224 */ /* 0x000fe400078e00ff */
[----:B------:R-:W-:Y:S01]  /*0eb0*/  @!P0 FFMA R0, R0, 1.84467440737095516160e+19, RZ ;  /* 0x5f80000000008823 */ /* 0x000fe200000000ff */
[----:B------:R-:W-:Y:S02]  /*0ec0*/  @!P0 IMAD.MOV.U32 R14, RZ, RZ, -0x40 ;  /* 0xffffffc0ff0e8424 */ /* 0x000fe400078e00ff */
[----:B------:R-:W-:-:S03]  /*0ed0*/  @!P1 FFMA R21, R3, 1.84467440737095516160e+19, RZ ;  /* 0x5f80000003159823 */ /* 0x000fc600000000ff */
[----:B------:R-:W-:-:S07]  /*0ee0*/  @!P1 IADD3 R14, PT, PT, R14, 0x40, RZ ;  /* 0x000000400e0e9810 */ /* 0x000fce0007ffe0ff */
.L_x_24:
[----:B------:R-:W-:Y:S01]  /*0ef0*/  LEA R22, R18, 0xc0800000, 0x17 ;  /* 0xc080000012167811 */ /* 0x000fe200078eb8ff */
[----:B------:R-:W-:Y:S01]  /*0f00*/  BSSY.RECONVERGENT B2, `(.L_x_29) ;  /* 0x0000036000027945 */ /* 0x000fe20003800200 */
[----:B------:R-:W-:-:S03]  /*0f10*/  IADD3 R19, PT, PT, R19, -0x7f, RZ ;  /* 0xffffff8113137810 */ /* 0x000fc60007ffe0ff */
[----:B------:R-:W-:Y:S02]  /*0f20*/  IMAD.IADD R24, R21, 0x1, -R22 ;  /* 0x0000000115187824 */ /* 0x000fe400078e0a16 */
[C---:B------:R-:W-:Y:S01]  /*0f30*/  IMAD R0, R19.reuse, -0x800000, R0 ;  /* 0xff80000013007824 */ /* 0x040fe200078e0200 */
[----:B------:R-:W-:Y:S01]  /*0f40*/  IADD3 R19, PT, PT, R19, 0x7f, -R18 ;  /* 0x0000007f13137810 */ /* 0x000fe20007ffe812 */
[----:B------:R-:W0:Y:S01]  /*0f50*/  MUFU.RCP R22, R24 ;  /* 0x0000001800167308 */ /* 0x000e220000001000 */
[----:B------:R-:W-:-:S03]  /*0f60*/  FADD.FTZ R23, -R24, -RZ ;  /* 0x800000ff18177221 */ /* 0x000fc60000010100 */
[----:B------:R-:W-:Y:S02]  /*0f70*/  IMAD.IADD R19, R19, 0x1, R14 ;  /* 0x0000000113137824 */ /* 0x000fe400078e020e */
[----:B0-----:R-:W-:-:S04]  /*0f80*/  FFMA R21, R22, R23, 1 ;  /* 0x3f80000016157423 */ /* 0x001fc80000000017 */
[----:B------:R-:W-:-:S04]  /*0f90*/  FFMA R21, R22, R21, R22 ;  /* 0x0000001516157223 */ /* 0x000fc80000000016 */
[----:B------:R-:W-:-:S04]  /*0fa0*/  FFMA R22, R0, R21, RZ ;  /* 0x0000001500167223 */ /* 0x000fc800000000ff */
[----:B------:R-:W-:-:S04]  /*0fb0*/  FFMA R25, R23, R22, R0 ;  /* 0x0000001617197223 */ /* 0x000fc80000000000 */
[----:B------:R-:W-:-:S04]  /*0fc0*/  FFMA R22, R21, R25, R22 ;  /* 0x0000001915167223 */ /* 0x000fc80000000016 */
[----:B------:R-:W-:-:S04]  /*0fd0*/  FFMA R23, R23, R22, R0 ;  /* 0x0000001617177223 */ /* 0x000fc80000000000 */
[----:B------:R-:W-:-:S05]  /*0fe0*/  FFMA R0, R21, R23, R22 ;  /* 0x0000001715007223 */ /* 0x000fca0000000016 */
[----:B------:R-:W-:-:S04]  /*0ff0*/  SHF.R.U32.HI R18, RZ, 0x17, R0 ;  /* 0x00000017ff127819 */ /* 0x000fc80000011600 */
[----:B------:R-:W-:-:S04]  /*1000*/  LOP3.LUT R18, R18, 0xff, RZ, 0xc0, !PT ;  /* 0x000000ff12127812 */ /* 0x000fc800078ec0ff */
[----:B------:R-:W-:-:S05]  /*1010*/  IADD3 R18, PT, PT, R18, R19, RZ ;  /* 0x0000001312127210 */ /* 0x000fca0007ffe0ff */
[----:B------:R-:W-:-:S05]  /*1020*/  VIADD R14, R18, 0xffffffff ;  /* 0xffffffff120e7836 */ /* 0x000fca0000000000 */
[----:B------:R-:W-:-:S13]  /*1030*/  ISETP.GE.U32.AND P0, PT, R14, 0xfe, PT ;  /* 0x000000fe0e00780c */ /* 0x000fda0003f06070 */
[----:B------:R-:W-:Y:S05]  /*1040*/  @!P0 BRA `(.L_x_30) ;  /* 0x0000000000808947 */ /* 0x000fea0003800000 */
[----:B------:R-:W-:-:S13]  /*1050*/  ISETP.GT.AND P0, PT, R18, 0xfe, PT ;  /* 0x000000fe1200780c */ /* 0x000fda0003f04270 */
[----:B------:R-:W-:Y:S05]  /*1060*/  @P0 BRA `(.L_x_31) ;  /* 0x00000000006c0947 */ /* 0x000fea0003800000 */
[----:B------:R-:W-:-:S13]  /*1070*/  ISETP.GE.AND P0, PT, R18, 0x1, PT ;  /* 0x000000011200780c */ /* 0x000fda0003f06270 */
[----:B------:R-:W-:Y:S05]  /*1080*/  @P0 BRA `(.L_x_32) ;  /* 0x0000000000740947 */ /* 0x000fea0003800000 */
[----:B------:R-:W-:Y:S02]  /*1090*/  ISETP.GE.AND P0, PT, R18, -0x18, PT ;  /* 0xffffffe81200780c */ /* 0x000fe40003f06270 */
[----:B------:R-:W-:-:S11]  /*10a0*/  LOP3.LUT R0, R0, 0x80000000, RZ, 0xc0, !PT ;  /* 0x8000000000007812 */ /* 0x000fd600078ec0ff */
[----:B------:R-:W-:Y:S05]  /*10b0*/  @!P0 BRA `(.L_x_32) ;  /* 0x0000000000688947 */ /* 0x000fea0003800000 */
[CCC-:B------:R-:W-:Y:S01]  /*10c0*/  FFMA.RZ R14, R21.reuse, R23.reuse, R22.reuse ;  /* 0x00000017150e7223 */ /* 0x1c0fe2000000c016 */
[C---:B------:R-:W-:Y:S02]  /*10d0*/  ISETP.NE.AND P2, PT, R18.reuse, RZ, PT ;  /* 0x000000ff1200720c */ /* 0x040fe40003f45270 */
[----:B------:R-:W-:Y:S02]  /*10e0*/  ISETP.NE.AND P1, PT, R18, RZ, PT ;  /* 0x000000ff1200720c */ /* 0x000fe40003f25270 */
[----:B------:R-:W-:Y:S01]  /*10f0*/  LOP3.LUT R19, R14, 0x7fffff, RZ, 0xc0, !PT ;  /* 0x007fffff0e137812 */ /* 0x000fe200078ec0ff */
[CCC-:B------:R-:W-:Y:S01]  /*1100*/  FFMA.RP R14, R21.reuse, R23.reuse, R22.reuse ;  /* 0x00000017150e7223 */ /* 0x1c0fe20000008016 */
[----:B------:R-:W-:Y:S01]  /*1110*/  FFMA.RM R21, R21, R23, R22 ;  /* 0x0000001715157223 */ /* 0x000fe20000004016 */
[----:B------:R-:W-:Y:S01]  /*1120*/  IADD3 R22, PT, PT, R18, 0x20, RZ ;  /* 0x0000002012167810 */ /* 0x000fe20007ffe0ff */
[----:B------:R-:W-:Y:S01]  /*1130*/  IMAD.MOV R18, RZ, RZ, -R18 ;  /* 0x000000ffff127224 */ /* 0x000fe200078e0a12 */
[----:B------:R-:W-:-:S02]  /*1140*/  LOP3.LUT R19, R19, 0x800000, RZ, 0xfc, !PT ;  /* 0x0080000013137812 */ /* 0x000fc400078efcff */
[----:B------:R-:W-:Y:S02]  /*1150*/  FSETP.NEU.FTZ.AND P0, PT, R14, R21, PT ;  /* 0x000000150e00720b */ /* 0x000fe40003f1d000 */
[----:B------:R-:W-:Y:S02]  /*1160*/  SHF.L.U32 R22, R19, R22, RZ ;  /* 0x0000001613167219 */ /* 0x000fe400000006ff */
[----:B------:R-:W-:Y:S02]  /*1170*/  SEL R14, R18, RZ, P2 ;  /* 0x000000ff120e7207 */ /* 0x000fe40001000000 */
[----:B------:R-:W-:Y:S02]  /*1180*/  ISETP.NE.AND P1, PT, R22, RZ, P1 ;  /* 0x000000ff1600720c */ /* 0x000fe40000f25270 */
[----:B------:R-:W-:Y:S02]  /*1190*/  SHF.R.U32.HI R14, RZ, R14, R19 ;  /* 0x0000000eff0e7219 */ /* 0x000fe40000011613 */
[----:B------:R-:W-:-:S02]  /*11a0*/  PLOP3.LUT P0, PT, P0, P1, PT, 0xf8, 0x8f ;  /* 0x00000000008f781c */ /* 0x000fc40000703f70 */
[----:B------:R-:W-:Y:S02]  /*11b0*/  SHF.R.U32.HI R19, RZ, 0x1, R14 ;  /* 0x00000001ff137819 */ /* 0x000fe4000001160e */
[----:B------:R-:W-:-:S04]  /*11c0*/  SEL R18, RZ, 0x1, !P0 ;  /* 0x00000001ff127807 */ /* 0x000fc80004000000 */
[----:B------:R-:W-:-:S04]  /*11d0*/  LOP3.LUT R21, R18, 0x1, R19, 0xf8, !PT ;  /* 0x0000000112157812 */ /* 0x000fc800078ef813 */
[----:B------:R-:W-:-:S04]  /*11e0*/  LOP3.LUT R14, R21, R14, RZ, 0xc0, !PT ;  /* 0x0000000e150e7212 */ /* 0x000fc800078ec0ff */
[----:B------:R-:W-:-:S04]  /*11f0*/  IADD3 R19, PT, PT, R19, R14, RZ ;  /* 0x0000000e13137210 */ /* 0x000fc80007ffe0ff */
[----:B------:R-:W-:Y:S01]  /*1200*/  LOP3.LUT R0, R19, R0, RZ, 0xfc, !PT ;  /* 0x0000000013007212 */ /* 0x000fe200078efcff */
[----:B------:R-:W-:Y:S06]  /*1210*/  BRA `(.L_x_32) ;  /* 0x0000000000107947 */ /* 0x000fec0003800000 */
.L_x_31:
[----:B------:R-:W-:-:S04]  /*1220*/  LOP3.LUT R0, R0, 0x80000000, RZ, 0xc0, !PT ;  /* 0x8000000000007812 */ /* 0x000fc800078ec0ff */
[----:B------:R-:W-:Y:S01]  /*1230*/  LOP3.LUT R0, R0, 0x7f800000, RZ, 0xfc, !PT ;  /* 0x7f80000000007812 */ /* 0x000fe200078efcff */
[----:B------:R-:W-:Y:S06]  /*1240*/  BRA `(.L_x_32) ;  /* 0x0000000000047947 */ /* 0x000fec0003800000 */
.L_x_30:
[----:B------:R-:W-:-:S07]  /*1250*/  IMAD R0, R19, 0x800000, R0 ;  /* 0x0080000013007824 */ /* 0x000fce00078e0200 */
.L_x_32:
[----:B------:R-:W-:Y:S05]  /*1260*/  BSYNC.RECONVERGENT B2 ;  /* 0x0000000000027941 */ /* 0x000fea0003800200 */
.L_x_29:
[----:B------:R-:W-:Y:S05]  /*1270*/  BRA `(.L_x_33) ;  /* 0x0000000000207947 */ /* 0x000fea0003800000 */
.L_x_28:
[----:B------:R-:W-:-:S04]  /*1280*/  LOP3.LUT R0, R21, 0x80000000, R0, 0x48, !PT ;  /* 0x8000000015007812 */ /* 0x000fc800078e4800 */
[----:B------:R-:W-:Y:S01]  /*1290*/  LOP3.LUT R0, R0, 0x7f800000, RZ, 0xfc, !PT ;  /* 0x7f80000000007812 */ /* 0x000fe200078efcff */
[----:B------:R-:W-:Y:S06]  /*12a0*/  BRA `(.L_x_33) ;  /* 0x0000000000147947 */ /* 0x000fec0003800000 */
.L_x_27:
[----:B------:R-:W-:Y:S01]  /*12b0*/  LOP3.LUT R0, R21, 0x80000000, R0, 0x48, !PT ;  /* 0x8000000015007812 */ /* 0x000fe200078e4800 */
[----:B------:R-:W-:Y:S06]  /*12c0*/  BRA `(.L_x_33) ;  /* 0x00000000000c7947 */ /* 0x000fec0003800000 */
.L_x_26:
[----:B------:R-:W0:Y:S01]  /*12d0*/  MUFU.RSQ R0, -QNAN ;  /* 0xffc0000000007908 */ /* 0x000e220000001400 */
[----:B------:R-:W-:Y:S05]  /*12e0*/  BRA `(.L_x_33) ;  /* 0x0000000000047947 */ /* 0x000fea0003800000 */
.L_x_25:
[----:B------:R-:W-:-:S07]  /*12f0*/  FADD.FTZ R0, R0, R3 ;  /* 0x0000000300007221 */ /* 0x000fce0000010000 */
.L_x_33:
[----:B------:R-:W-:Y:S05]  /*1300*/  BSYNC.RECONVERGENT B1 ;  /* 0x0000000000017941 */ /* 0x000fea0003800200 */
.L_x_23:
[----:B------:R-:W-:-:S04]  /*1310*/  HFMA2 R21, -RZ, RZ, 0, 0 ;  /* 0x00000000ff157431 */ /* 0x000fc800000001ff */
[----:B0-----:R-:W-:Y:S05]  /*1320*/  RET.REL.NODEC R20 `(_Z31computeMeanAndVarianceLayerNormPKfPfS0_S0_S1_S1_ii) ;  /* 0xffffffec14347950 */ /* 0x001fea0003c3ffff */
.L_x_34:
[----:B------:R-:W-:-:S00]  /*1330*/  BRA `(.L_x_34) ;  /* 0xfffffffc00fc7947 */ /* 0x000fc0000383ffff */
[----:B------:R-:W-:-:S00]  /*1340*/  NOP ;  /* 0x0000000000007918 */ /* 0x000fc00000000000 */
        /* <DEDUP_REMOVED lines=11> */
.L_x_102:


//--------------------- .text._Z15layerNormDevicePfS_S_S_ii --------------------------
	.section	.text._Z15layerNormDevicePfS_S_S_ii,"ax",@progbits
	.align	128
        .global         _Z15layerNormDevicePfS_S_S_ii
        .type           _Z15layerNormDevicePfS_S_S_ii,@function
        .size           _Z15layerNormDevicePfS_S_S_ii,(.L_x_104 - _Z15layerNormDevicePfS_S_S_ii)
        .other          _Z15layerNormDevicePfS_S_S_ii,@"STO_CUDA_ENTRY STV_DEFAULT"
_Z15layerNormDevicePfS_S_S_ii:
.text._Z15layerNormDevicePfS_S_S_ii:
[----:B------:R-:W-:Y:S01]  /*0000*/  LDC R1, c[0x0][0x37c] ;  /* 0x0000df00ff017b82 */ /* 0x000fe20000000800 */
[----:B------:R-:W0:Y:S07]  /*0010*/  S2R R3, SR_TID.X ;  /* 0x0000000000037919 */ /* 0x000e2e0000002100 */
[----:B------:R-:W0:Y:S01]  /*0020*/  S2UR UR4, SR_CTAID.X ;  /* 0x00000000000479c3 */ /* 0x000e220000002500 */
[----:B------:R-:W1:Y:S07]  /*0030*/  LDCU UR5, c[0x0][0x3a0] ;  /* 0x00007400ff0577ac */ /* 0x000e6e0008000800 */
[----:B------:R-:W0:Y:S02]  /*0040*/  LDC R6, c[0x0][0x360] ;  /* 0x0000d800ff067b82 */ /* 0x000e240000000800 */
[----:B0-----:R-:W-:-:S05]  /*0050*/  IMAD R6, R6, UR4, R3 ;  /* 0x0000000406067c24 */ /* 0x001fca000f8e0203 */
[----:B-1----:R-:W-:-:S13]  /*0060*/  ISETP.GE.AND P0, PT, R6, UR5, PT ;  /* 0x0000000506007c0c */ /* 0x002fda000bf06270 */
[----:B------:R-:W-:Y:S05]  /*0070*/  @P0 EXIT ;  /* 0x000000000000094d */ /* 0x000fea0003800000 */
[----:B------:R-:W0:Y:S01]  /*0080*/  LDCU UR10, c[0x0][0x3a4] ;  /* 0x00007480ff0a77ac */ /* 0x000e220008000800 */
[----:B------:R-:W-:Y:S01]  /*0090*/  HFMA2 R3, -RZ, RZ, 0, 0 ;  /* 0x00000000ff037431 */ /* 0x000fe200000001ff */
[----:B------:R-:W1:Y:S01]  /*00a0*/  LDCU.64 UR20, c[0x0][0x358] ;  /* 0x00006b00ff1477ac */ /* 0x000e620008000a00 */
[----:B0-----:R-:W-:-:S09]  /*00b0*/  UISETP.GE.AND UP0, UPT, UR10, 0x1, UPT ;  /* 0x000000010a00788c */ /* 0x001fd2000bf06270 */
[----:B-1----:R-:W-:Y:S05]  /*00c0*/  BRA.U !UP0, `(.L_x_35) ;  /* 0x0000000508a87547 */ /* 0x002fea000b800000 */
[----:B------:R-:W-:Y:S02]  /*00d0*/  UISETP.GE.U32.AND UP2, UPT, UR10, 0x10, UPT ;  /* 0x000000100a00788c */ /* 0x000fe4000bf46070 */
[----:B------:R-:W-:Y:S01]  /*00e0*/  IMAD R0, R6, UR10, RZ ;  /* 0x0000000a06007c24 */ /* 0x000fe2000f8e02ff */
[----:B------:R-:W-:Y:S01]  /*00f0*/  ULOP3.LUT UR8, UR10, 0xf, URZ, 0xc0, !UPT ;  /* 0x0000000f0a087892 */ /* 0x000fe2000f8ec0ff */
[----:B------:R-:W-:Y:S01]  /*0100*/  MOV R3, RZ ;  /* 0x000000ff00037202 */ /* 0x000fe20000000f00 */
[----:B------:R-:W-:Y:S02]  /*0110*/  UMOV UR4, URZ ;  /* 0x000000ff00047c82 */ /* 0x000fe40008000000 */
[----:B------:R-:W-:Y:S02]  /*0120*/  UISETP.NE.AND UP1, UPT, UR8, URZ, UPT ;  /* 0x000000ff0800728c */ /* 0x000fe4000bf25270 */
[----:B------:R-:W-:Y:S09]  /*0130*/  BRA.U !UP2, `(.L_x_36) ;  /* 0x000000010ab87547 */ /* 0x000ff2000b800000 */
[----:B------:R-:W0:Y:S01]  /*0140*/  LDCU.64 UR6, c[0x0][0x380] ;  /* 0x00007000ff0677ac */ /* 0x000e220008000a00 */
[----:B------:R-:W-:Y:S02]  /*0150*/  MOV R3, RZ ;  /* 0x000000ff00037202 */ /* 0x000fe40000000f00 */
[----:B------:R-:W-:Y:S01]  /*0160*/  MOV R2, R0 ;  /* 0x0000000000027202 */ /* 0x000fe20000000f00 */
[----:B------:R-:W-:-:S04]  /*0170*/  ULOP3.LUT UR4, UR10, 0x7ffffff0, URZ, 0xc0, !UPT ;  /* 0x7ffffff00a047892 */ /* 0x000fc8000f8ec0ff */
[----:B------:R-:W-:Y:S02]  /*0180*/  UIADD3 UR9, UPT, UPT, -UR4, URZ, URZ ;  /* 0x000000ff04097290 */ /* 0x000fe4000fffe1ff */
[----:B0-----:R-:W-:-:S04]  /*0190*/  UIADD3 UR5, UP2, UPT, UR6, 0x20, URZ ;  /* 0x0000002006057890 */ /* 0x001fc8000ff5e0ff */
[----:B------:R-:W-:-:S12]  /*01a0*/  UIADD3.X UR6, UPT, UPT, URZ, UR7, URZ, UP2, !UPT ;  /* 0x00000007ff067290 */ /* 0x000fd800097fe4ff */
.L_x_37:
[----:B------:R-:W-:Y:S02]  /*01b0*/  MOV R4, UR5 ;  /* 0x0000000500047c02 */ /* 0x000fe40008000f00 */
[----:B------:R-:W-:-:S03]  /*01c0*/  MOV R5, UR6 ;  /* 0x0000000600057c02 */ /* 0x000fc60008000f00 */
[----:B------:R-:W-:-:S05]  /*01d0*/  IMAD.WIDE R4, R2, 0x4, R4 ;  /* 0x0000000402047825 */ /* 0x000fca00078e0204 */
[----:B------:R-:W2:Y:S04]  /*01e0*/  LDG.E R16, desc[UR20][R4.64+-0x20] ;  /* 0xffffe01404107981 */ /* 0x000ea8000c1e1900 */
[----:B------:R-:W3:Y:S04]  /*01f0*/  LDG.E R15, desc[UR20][R4.64+-0x1c] ;  /* 0xffffe414040f7981 */ /* 0x000ee8000c1e1900 */
[----:B------:R-:W4:Y:S04]  /*0200*/  LDG.E R18, desc[UR20][R4.64+-0x18] ;  /* 0xffffe81404127981 */ /* 0x000f28000c1e1900 */
[----:B------:R-:W5:Y:S04]  /*0210*/  LDG.E R20, desc[UR20][R4.64+-0x14] ;  /* 0xffffec1404147981 */ /* 0x000f68000c1e1900 */
        /* <DEDUP_REMOVED lines=11> */
[----:B------:R-:W5:Y:S01]  /*02d0*/  LDG.E R14, desc[UR20][R4.64+0x1c] ;  /* 0x00001c14040e7981 */ /* 0x000f62000c1e1900 */
[----:B------:R-:W-:Y:S01]  /*02e0*/  UIADD3 UR9, UPT, UPT, UR9, 0x10, URZ ;  /* 0x0000001009097890 */ /* 0x000fe2000fffe0ff */
[----:B------:R-:W-:-:S03]  /*02f0*/  IADD3 R2, PT, PT, R2, 0x10, RZ ;  /* 0x0000001002027810 */ /* 0x000fc60007ffe0ff */
[----:B------:R-:W-:Y:S01]  /*0300*/  UISETP.NE.AND UP2, UPT, UR9, URZ, UPT ;  /* 0x000000ff0900728c */ /* 0x000fe2000bf45270 */
[----:B--2---:R-:W-:-:S04]  /*0310*/  FADD R16, R16, R3 ;  /* 0x0000000310107221 */ /* 0x004fc80000000000 */
[----:B---3--:R-:W-:-:S04]  /*0320*/  FADD R15, R16, R15 ;  /* 0x0000000f100f7221 */ /* 0x008fc80000000000 */
[----:B----4-:R-:W-:-:S04]  /*0330*/  FADD R15, R15, R18 ;  /* 0x000000120f0f7221 */ /* 0x010fc80000000000 */
[----:B-----5:R-:W-:-:S04]  /*0340*/  FADD R15, R15, R20 ;  /* 0x000000140f0f7221 */ /* 0x020fc80000000000 */
[----:B------:R-:W-:-:S04]  /*0350*/  FADD R15, R15, R22 ;  /* 0x000000160f0f7221 */ /* 0x000fc80000000000 */
        /* <DEDUP_REMOVED lines=10> */
[----:B------:R-:W-:Y:S01]  /*0400*/  FADD R3, R7, R14 ;  /* 0x0000000e07037221 */ /* 0x000fe20000000000 */
[----:B------:R-:W-:Y:S06]  /*0410*/  BRA.U UP2, `(.L_x_37) ;  /* 0xfffffffd02647547 */ /* 0x000fec000b83ffff */
.L_x_36:
[----:B------:R-:W-:Y:S05]  /*0420*/  BRA.U !UP1, `(.L_x_35) ;  /* 0x0000000109d07547 */ /* 0x000fea000b800000 */
[----:B------:R-:W-:Y:S02]  /*0430*/  UISETP.GE.U32.AND UP1, UPT, UR8, 0x8, UPT ;  /* 0x000000080800788c */ /* 0x000fe4000bf26070 */
[----:B------:R-:W-:-:S04]  /*0440*/  ULOP3.LUT UR6, UR10, 0x7, URZ, 0xc0, !UPT ;  /* 0x000000070a067892 */ /* 0x000fc8000f8ec0ff */
[----:B------:R-:W-:-:S03]  /*0450*/  UISETP.NE.AND UP2, UPT, UR6, URZ, UPT ;  /* 0x000000ff0600728c */ /* 0x000fc6000bf45270 */
[----:B------:R-:W-:Y:S08]  /*0460*/  BRA.U !UP1, `(.L_x_38) ;  /* 0x0000000109507547 */ /* 0x000ff0000b800000 */
[----:B------:R-:W0:Y:S01]  /*0470*/  LDC.64 R4, c[0x0][0x380] ;  /* 0x0000e000ff047b82 */ /* 0x000e220000000a00 */
[----:B------:R-:W-:-:S05]  /*0480*/  IADD3 R7, PT, PT, R0, UR4, RZ ;  /* 0x0000000400077c10 */ /* 0x000fca000fffe0ff */
[----:B0-----:R-:W-:-:S05]  /*0490*/  IMAD.WIDE R4, R7, 0x4, R4 ;  /* 0x0000000407047825 */ /* 0x001fca00078e0204 */
[----:B------:R-:W2:Y:S04]  /*04a0*/  LDG.E R2, desc[UR20][R4.64] ;  /* 0x0000001404027981 */ /* 0x000ea8000c1e1900 */
[----:B------:R-:W3:Y:S04]  /*04b0*/  LDG.E R7, desc[UR20][R4.64+0x4] ;  /* 0x0000041404077981 */ /* 0x000ee8000c1e1900 */
[----:B------:R-:W4:Y:S04]  /*04c0*/  LDG.E R9, desc[UR20][R4.64+0x8] ;  /* 0x0000081404097981 */ /* 0x000f28000c1e1900 */
[----:B------:R-:W5:Y:S04]  /*04d0*/  LDG.E R11, desc[UR20][R4.64+0xc] ;  /* 0x00000c14040b7981 */ /* 0x000f68000c1e1900 */
[----:B------:R-:W5:Y:S04]  /*04e0*/  LDG.E R13, desc[UR20][R4.64+0x10] ;  /* 0x00001014040d7981 */ /* 0x000f68000c1e1900 */
[----:B------:R-:W5:Y:S04]  /*04f0*/  LDG.E R15, desc[UR20][R4.64+0x14] ;  /* 0x00001414040f7981 */ /* 0x000f68000c1e1900 */
[----:B------:R-:W5:Y:S04]  /*0500*/  LDG.E R17, desc[UR20][R4.64+0x18] ;  /* 0x0000181404117981 */ /* 0x000f68000c1e1900 */
[----:B------:R-:W5:Y:S01]  /*0510*/  LDG.E R19, desc[UR20][R4.64+0x1c] ;  /* 0x00001c1404137981 */ /* 0x000f62000c1e1900 */
[----:B------:R-:W-:Y:S01]  /*0520*/  UIADD3 UR4, UPT, UPT, UR4, 0x8, URZ ;  /* 0x0000000804047890 */ /* 0x000fe2000fffe0ff */
[----:B--2---:R-:W-:-:S04]  /*0530*/  FADD R2, R3, R2 ;  /* 0x0000000203027221 */ /* 0x004fc80000000000 */
[----:B---3--:R-:W-:-:S04]  /*0540*/  FADD R2, R2, R7 ;  /* 0x0000000702027221 */ /* 0x008fc80000000000 */
[----:B----4-:R-:W-:-:S04]  /*0550*/  FADD R2, R2, R9 ;  /* 0x0000000902027221 */ /* 0x010fc80000000000 */
[----:B-----5:R-:W-:-:S04]  /*0560*/  FADD R2, R2, R11 ;  /* 0x0000000b02027221 */ /* 0x020fc80000000000 */
[----:B------:R-:W-:-:S04]  /*0570*/  FADD R2, R2, R13 ;  /* 0x0000000d02027221 */ /* 0x000fc80000000000 */
[----:B------:R-:W-:-:S04]  /*0580*/  FADD R2, R2, R15 ;  /* 0x0000000f02027221 */ /* 0x000fc80000000000 */
[----:B------:R-:W-:-:S04]  /*0590*/  FADD R2, R2, R17 ;  /* 0x0000001102027221 */ /* 0x000fc80000000000 */
[----:B------:R-:W-:-:S07]  /*05a0*/  FADD R3, R2, R19 ;  /* 0x0000001302037221 */ /* 0x000fce0000000000 */
.L_x_38:
        /* <DEDUP_REMOVED lines=11> */
[----:B------:R-:W5:Y:S01]  /*0660*/  LDG.E R11, desc[UR20][R4.64+0xc] ;  /* 0x00000c14040b7981 */ /* 0x000f62000c1e1900 */
[----:B------:R-:W-:Y:S01]  /*0670*/  UIADD3 UR4, UPT, UPT, UR4, 0x4, URZ ;  /* 0x0000000404047890 */ /* 0x000fe2000fffe0ff */
[----:B--2---:R-:W-:-:S04]  /*0680*/  FADD R2, R3, R2 ;  /* 0x0000000203027221 */ /* 0x004fc80000000000 */
[----:B---3--:R-:W-:-:S04]  /*0690*/  FADD R2, R2, R7 ;  /* 0x0000000702027221 */ /* 0x008fc80000000000 */
[----:B----4-:R-:W-:-:S04]  /*06a0*/  FADD R2, R2, R9 ;  /* 0x0000000902027221 */ /* 0x010fc80000000000 */
[----:B-----5:R-:W-:-:S07]  /*06b0*/  FADD R3, R2, R11 ;  /* 0x0000000b02037221 */ /* 0x020fce0000000000 */
.L_x_39:
[----:B------:R-:W-:Y:S05]  /*06c0*/  BRA.U !UP2, `(.L_x_35) ;  /* 0x000000010a287547 */ /* 0x000fea000b800000 */
[----:B------:R-:W0:Y:S01]  /*06d0*/  LDC.64 R8, c[0x0][0x380] ;  /* 0x0000e000ff087b82 */ /* 0x000e220000000a00 */
[----:B------:R-:W-:Y:S01]  /*06e0*/  IADD3 R7, PT, PT, R0, UR4, RZ ;  /* 0x0000000400077c10 */ /* 0x000fe2000fffe0ff */
[----:B------:R-:W-:-:S12]  /*06f0*/  UIADD3 UR5, UPT, UPT, -UR5, URZ, URZ ;  /* 0x000000ff05057290 */ /* 0x000fd8000fffe1ff */
.L_x_40:
[----:B0-----:R-:W-:-:S06]  /*0700*/  IMAD.WIDE R4, R7, 0x4, R8 ;  /* 0x0000000407047825 */ /* 0x001fcc00078e0208 */
[----:B------:R-:W2:Y:S01]  /*0710*/  LDG.E R4, desc[UR20][R4.64] ;  /* 0x0000001404047981 */ /* 0x000ea2000c1e1900 */
[----:B------:R-:W-:Y:S01]  /*0720*/  UIADD3 UR5, UPT, UPT, UR5, 0x1, URZ ;  /* 0x0000000105057890 */ /* 0x000fe2000fffe0ff */
[----:B------:R-:W-:-:S03]  /*0730*/  IADD3 R7, PT, PT, R7, 0x1, RZ ;  /* 0x0000000107077810 */ /* 0x000fc60007ffe0ff */
[----:B------:R-:W-:Y:S01]  /*0740*/  UISETP.NE.AND UP1, UPT, UR5, URZ, UPT ;  /* 0x000000ff0500728c */ /* 0x000fe2000bf25270 */
[----:B--2---:R-:W-:-:S08]  /*0750*/  FADD R3, R4, R3 ;  /* 0x0000000304037221 */ /* 0x004fd00000000000 */
[----:B------:R-:W-:Y:S05]  /*0760*/  BRA.U UP1, `(.L_x_40) ;  /* 0xfffffffd01e47547 */ /* 0x000fea000b83ffff */
.L_x_35:
[----:B------:R-:W-:Y:S01]  /*0770*/  I2FP.F32.S32 R5, UR10 ;  /* 0x0000000a00057c45 */ /* 0x000fe20008201400 */
[----:B------:R-:W-:Y:S03]  /*0780*/  BSSY.RECONVERGENT B2, `(.L_x_41) ;  /* 0x000000d000027945 */ /* 0x000fe60003800200 */
[----:B------:R-:W0:Y:S08]  /*0790*/  MUFU.RCP R4, R5 ;  /* 0x0000000500047308 */ /* 0x000e300000001000 */
[----:B------:R-:W1:Y:S01]  /*07a0*/  FCHK P0, R3, R5 ;  /* 0x0000000503007302 */ /* 0x000e620000000000 */
[----:B0-----:R-:W-:-:S04]  /*07b0*/  FFMA R7, -R5, R4, 1 ;  /* 0x3f80000005077423 */ /* 0x001fc80000000104 */
[----:B------:R-:W-:-:S04]  /*07c0*/  FFMA R4, R4, R7, R4 ;  /* 0x0000000704047223 */ /* 0x000fc80000000004 */
[----:B------:R-:W-:-:S04]  /*07d0*/  FFMA R0, R4, R3, RZ ;  /* 0x0000000304007223 */ /* 0x000fc800000000ff */
[----:B------:R-:W-:-:S04]  /*07e0*/  FFMA R7, -R5, R0, R3 ;  /* 0x0000000005077223 */ /* 0x000fc80000000103 */
[----:B------:R-:W-:Y:S01]  /*07f0*/  FFMA R4, R4, R7, R0 ;  /* 0x0000000704047223 */ /* 0x000fe20000000000 */
[----:B-1----:R-:W-:Y:S06]  /*0800*/  @!P0 BRA `(.L_x_42) ;  /* 0x0000000000108947 */ /* 0x002fec0003800000 */
[----:B------:R-:W-:Y:S02]  /*0810*/  MOV R0, R5 ;  /* 0x0000000500007202 */ /* 0x000fe40000000f00 */
[----:B------:R-:W-:-:S07]  /*0820*/  MOV R2, 0x840 ;  /* 0x0000084000027802 */ /* 0x000fce0000000f00 */
[----:B------:R-:W-:Y:S05]  /*0830*/  CALL.REL.NOINC `($__internal_3_$__cuda_sm3x_div_rn_noftz_f32_slowpath) ;  /* 0x0000002400447944 */ /* 0x000fea0003c00000 */
[----:B------:R-:W-:-:S07]  /*0840*/  MOV R4, R0 ;  /* 0x0000000000047202 */ /* 0x000fce0000000f00 */
.L_x_42:
[----:B------:R-:W-:Y:S05]  /*0850*/  BSYNC.RECONVERGENT B2 ;  /* 0x0000000000027941 */ /* 0x000fea0003800200 */
.L_x_41:
[----:B------:R-:W-:Y:S01]  /*0860*/  HFMA2 R8, -RZ, RZ, 0, 0 ;  /* 0x00000000ff087431 */ /* 0x000fe200000001ff */
[----:B------:R-:W-:Y:S06]  /*0870*/  BRA.U !UP0, `(.L_x_43) ;  /* 0x0000000908207547 */ /* 0x000fec000b800000 */
[----:B------:R-:W0:Y:S01]  /*0880*/  LDCU UR5, c[0x0][0x3a4] ;  /* 0x00007480ff0577ac */ /* 0x000e220008000800 */
[----:B------:R-:W-:Y:S01]  /*0890*/  MOV R8, RZ ;  /* 0x000000ff00087202 */ /* 0x000fe20000000f00 */
[----:B------:R-:W-:Y:S01]  /*08a0*/  UMOV UR4, URZ ;  /* 0x000000ff00047c82 */ /* 0x000fe20008000000 */
[----:B0-----:R-:W-:Y:S02]  /*08b0*/  UISETP.GE.U32.AND UP1, UPT, UR5, 0x10, UPT ;  /* 0x000000100500788c */ /* 0x001fe4000bf26070 */
[----:B------:R-:W-:Y:S01]  /*08c0*/  IMAD R0, R6, UR5, RZ ;  /* 0x0000000506007c24 */ /* 0x000fe2000f8e02ff */
[----:B------:R-:W-:-:S04]  /*08d0*/  ULOP3.LUT UR9, UR5, 0xf, URZ, 0xc0, !UPT ;  /* 0x0000000f05097892 */ /* 0x000fc8000f8ec0ff */
        /* <DEDUP_REMOVED lines=9> */
.L_x_45:
        /* <DEDUP_REMOVED lines=22> */
[----:B--2---:R-:W-:-:S04]  /*0ad0*/  FADD R14, R14, -R4 ;  /* 0x800000040e0e7221 */ /* 0x004fc80000000000 */
[----:B------:R-:W-:Y:S01]  /*0ae0*/  FFMA R8, R14, R14, R8 ;  /* 0x0000000e0e087223 */ /* 0x000fe20000000008 */
[--C-:B---3--:R-:W-:Y:S01]  /*0af0*/  FADD R16, R16, -R4.reuse ;  /* 0x8000000410107221 */ /* 0x108fe20000000000 */
[----:B----4-:R-:W-:-:S03]  /*0b00*/  FADD R18, R18, -R4 ;  /* 0x8000000412127221 */ /* 0x010fc60000000000 */
[----:B------:R-:W-:Y:S01]  /*0b10*/  FFMA R8, R16, R16, R8 ;  /* 0x0000001010087223 */ /* 0x000fe20000000008 */
[----:B-----5:R-:W-:-:S03]  /*0b20*/  FADD R10, R10, -R4 ;  /* 0x800000040a0a7221 */ /* 0x020fc60000000000 */
[----:B------:R-:W-:Y:S01]  /*0b30*/  FFMA R8, R18, R18, R8 ;  /* 0x0000001212087223 */ /* 0x000fe20000000008 */
[----:B------:R-:W-:-:S03]  /*0b40*/  FADD R29, R29, -R4 ;  /* 0x800000041d1d7221 */ /* 0x000fc60000000000 */
        /* <DEDUP_REMOVED lines=22> */
[----:B------:R-:W-:-:S04]  /*0cb0*/  FFMA R8, R9, R9, R8 ;  /* 0x0000000909087223 */ /* 0x000fc80000000008 */
[----:B------:R-:W-:Y:S01]  /*0cc0*/  FFMA R8, R3, R3, R8 ;  /* 0x0000000303087223 */ /* 0x000fe20000000008 */
[----:B------:R-:W-:Y:S06]  /*0cd0*/  BRA.U UP1, `(.L_x_45) ;  /* 0xfffffffd01247547 */ /* 0x000fec000b83ffff */
.L_x_44:
        /* <DEDUP_REMOVED lines=15> */
[----:B------:R0:W5:Y:S01]  /*0dd0*/  LDG.E R21, desc[UR20][R2.64+0x1c] ;  /* 0x00001c1402157981 */ /* 0x000162000c1e1900 */
[----:B------:R-:W-:Y:S01]  /*0de0*/  UIADD3 UR4, UPT, UPT, UR4, 0x8, URZ ;  /* 0x0000000804047890 */ /* 0x000fe2000fffe0ff */
[----:B--2---:R-:W-:-:S04]  /*0df0*/  FADD R7, R7, -R4 ;  /* 0x8000000407077221 */ /* 0x004fc80000000000 */
[----:B------:R-:W-:Y:S01]  /*0e00*/  FFMA R7, R7, R7, R8 ;  /* 0x0000000707077223 */ /* 0x000fe20000000008 */
[----:B---3--:R-:W-:-:S04]  /*0e10*/  FADD R8, R9, -R4 ;  /* 0x8000000409087221 */ /* 0x008fc80000000000 */
[----:B------:R-:W-:Y:S01]  /*0e20*/  FFMA R7, R8, R8, R7 ;  /* 0x0000000808077223 */ /* 0x000fe20000000007 */
[----:B----4-:R-:W-:-:S04]  /*0e30*/  FADD R8, R11, -R4 ;  /* 0x800000040b087221 */ /* 0x010fc80000000000 */
[----:B------:R-:W-:Y:S01]  /*0e40*/  FFMA R7, R8, R8, R7 ;  /* 0x0000000808077223 */ /* 0x000fe20000000007 */
[----:B-----5:R-:W-:-:S04]  /*0e50*/  FADD R8, R13, -R4 ;  /* 0x800000040d087221 */ /* 0x020fc80000000000 */
[----:B------:R-:W-:Y:S01]  /*0e60*/  FFMA R7, R8, R8, R7 ;  /* 0x0000000808077223 */ /* 0x000fe20000000007 */
[--C-:B------:R-:W-:Y:S01]  /*0e70*/  FADD R8, R15, -R4.reuse ;  /* 0x800000040f087221 */ /* 0x100fe20000000000 */
[----:B0-----:R-:W-:-:S03]  /*0e80*/  FADD R2, R17, -R4 ;  /* 0x8000000411027221 */ /* 0x001fc60000000000 */
[----:B------:R-:W-:Y:S01]  /*0e90*/  FFMA R7, R8, R8, R7 ;  /* 0x0000000808077223 */ /* 0x000fe20000000007 */
[----:B------:R-:W-:-:S03]  /*0ea0*/  FADD R8, R19, -R4 ;  /* 0x8000000413087221 */ /* 0x000fc60000000000 */
[----:B------:R-:W-:Y:S01]  /*0eb0*/  FFMA R7, R2, R2, R7 ;  /* 0x0000000202077223 */ /* 0x000fe20000000007 */
[----:B------:R-:W-:-:S03]  /*0ec0*/  FADD R2, R21, -R4 ;  /* 0x8000000415027221 */ /* 0x000fc60000000000 */
[----:B------:R-:W-:-:S04]  /*0ed0*/  FFMA R7, R8, R8, R7 ;  /* 0x0000000808077223 */ /* 0x000fc80000000007 */
[----:B------:R-:W-:-:S07]  /*0ee0*/  FFMA R8, R2, R2, R7 ;  /* 0x0000000202087223 */ /* 0x000fce0000000007 */
.L_x_46:
        /* <DEDUP_REMOVED lines=13> */
[----:B--2---:R-:W-:-:S04]  /*0fc0*/  FADD R7, R7, -R4 ;  /* 0x8000000407077221 */ /* 0x004fc80000000000 */
[----:B------:R-:W-:Y:S01]  /*0fd0*/  FFMA R7, R7, R7, R8 ;  /* 0x0000000707077223 */ /* 0x000fe20000000008 */
[--C-:B---3--:R-:W-:Y:S01]  /*0fe0*/  FADD R8, R9, -R4.reuse ;  /* 0x8000000409087221 */ /* 0x108fe20000000000 */
[----:B----4-:R-:W-:-:S03]  /*0ff0*/  FADD R10, R11, -R4 ;  /* 0x800000040b0a7221 */ /* 0x010fc60000000000 */
[----:B------:R-:W-:Y:S01]  /*1000*/  FFMA R7, R8, R8, R7 ;  /* 0x0000000808077223 */ /* 0x000fe20000000007 */
[----:B-----5:R-:W-:-:S03]  /*1010*/  FADD R8, R13, -R4 ;  /* 0x800000040d087221 */ /* 0x020fc60000000000 */
[----:B------:R-:W-:-:S04]  /*1020*/  FFMA R7, R10, R10, R7 ;  /* 0x0000000a0a077223 */ /* 0x000fc80000000007 */
[----:B------:R-:W-:-:S07]  /*1030*/  FFMA R8, R8, R8, R7 ;  /* 0x0000000808087223 */ /* 0x000fce0000000007 */
.L_x_47:
[----:B------:R-:W-:Y:S05]  /*1040*/  BRA.U !UP1, `(.L_x_43) ;  /* 0x00000001092c7547 */ /* 0x000fea000b800000 */
[----:B------:R-:W0:Y:S01]  /*1050*/  LDC.64 R10, c[0x0][0x380] ;  /* 0x0000e000ff0a7b82 */ /* 0x000e220000000a00 */
[----:B------:R-:W-:Y:S01]  /*1060*/  IADD3 R7, PT, PT, R0, UR4, RZ ;  /* 0x0000000400077c10 */ /* 0x000fe2000fffe0ff */
[----:B------:R-:W-:-:S12]  /*1070*/  UIADD3 UR5, UPT, UPT, -UR5, URZ, URZ ;  /* 0x000000ff05057290 */ /* 0x000fd8000fffe1ff */
.L_x_48:
[----:B0-----:R-:W-:-:S06]  /*1080*/  IMAD.WIDE R2, R7, 0x4, R10 ;  /* 0x0000000407027825 */ /* 0x001fcc00078e020a */
[----:B------:R-:W2:Y:S01]  /*1090*/  LDG.E R3, desc[UR20][R2.64] ;  /* 0x0000001402037981 */ /* 0x000ea2000c1e1900 */
[----:B------:R-:W-:Y:S01]  /*10a0*/  UIADD3 UR5, UPT, UPT, UR5, 0x1, URZ ;  /* 0x0000000105057890 */ /* 0x000fe2000fffe0ff */
[----:B------:R-:W-:-:S03]  /*10b0*/  IADD3 R7, PT, PT, R7, 0x1, RZ ;  /* 0x0000000107077810 */ /* 0x000fc60007ffe0ff */
[----:B------:R-:W-:Y:S01]  /*10c0*/  UISETP.NE.AND UP0, UPT, UR5, URZ, UPT ;  /* 0x000000ff0500728c */ /* 0x000fe2000bf05270 */
[----:B--2---:R-:W-:-:S04]  /*10d0*/  FADD R9, R3, -R4 ;  /* 0x8000000403097221 */ /* 0x004fc80000000000 */
[----:B------:R-:W-:-:S04]  /*10e0*/  FFMA R8, R9, R9, R8 ;  /* 0x0000000909087223 */ /* 0x000fc80000000008 */
[----:B------:R-:W-:Y:S05]  /*10f0*/  BRA.U UP0, `(.L_x_48) ;  /* 0xfffffffd00e07547 */ /* 0x000fea000b83ffff */
.L_x_43:
[----:B------:R-:W0:Y:S01]  /*1100*/  MUFU.RCP R0, R5 ;  /* 0x0000000500007308 */ /* 0x000e220000001000 */
[----:B------:R-:W1:Y:S01]  /*1110*/  LDC R2, c[0x0][0x3a4] ;  /* 0x0000e900ff027b82 */ /* 0x000e620000000800 */
[----:B------:R-:W-:Y:S06]  /*1120*/  BSSY.RECONVERGENT B2, `(.L_x_49) ;  /* 0x000000d000027945 */ /* 0x000fec0003800200 */
[----:B------:R-:W2:Y:S01]  /*1130*/  FCHK P0, R8, R5 ;  /* 0x0000000508007302 */ /* 0x000ea20000000000 */
[----:B0-----:R-:W-:-:S04]  /*1140*/  FFMA R3, -R5, R0, 1 ;  /* 0x3f80000005037423 */ /* 0x001fc80000000100 */
[----:B------:R-:W-:-:S04]  /*1150*/  FFMA R0, R0, R3, R0 ;  /* 0x0000000300007223 */ /* 0x000fc80000000000 */
[----:B------:R-:W-:Y:S01]  /*1160*/  FFMA R3, R0, R8, RZ ;  /* 0x0000000800037223 */ /* 0x000fe200000000ff */
[----:B-1----:R-:W-:-:S03]  /*1170*/  ISETP.GE.AND P2, PT, R2, 0x1, PT ;  /* 0x000000010200780c */ /* 0x002fc60003f46270 */
[----:B------:R-:W-:-:S04]  /*1180*/  FFMA R2, -R5, R3, R8 ;  /* 0x0000000305027223 */ /* 0x000fc80000000108 */
[----:B------:R-:W-:Y:S01]  /*1190*/  FFMA R0, R0, R2, R3 ;  /* 0x0000000200007223 */ /* 0x000fe20000000003 */
[----:B--2---:R-:W-:Y:S06]  /*11a0*/  @!P0 BRA `(.L_x_50) ;  /* 0x0000000000108947 */ /* 0x004fec0003800000 */
[----:B------:R-:W-:Y:S02]  /*11b0*/  MOV R3, R8 ;  /* 0x0000000800037202 */ /* 0x000fe40000000f00 */
[----:B------:R-:W-:Y:S02]  /*11c0*/  MOV R0, R5 ;  /* 0x0000000500007202 */ /* 0x000fe40000000f00 */
[----:B------:R-:W-:-:S07]  /*11d0*/  MOV R2, 0x11f0 ;  /* 0x000011f000027802 */ /* 0x000fce0000000f00 */
[----:B------:R-:W-:Y:S05]  /*11e0*/  CALL.REL.NOINC `($__internal_3_$__cuda_sm3x_div_rn_noftz_f32_slowpath) ;  /* 0x0000001800d87944 */ /* 0x000fea0003c00000 */
.L_x_50:
[----:B------:R-:W-:Y:S05]  /*11f0*/  BSYNC.RECONVERGENT B2 ;  /* 0x0000000000027941 */ /* 0x000fea0003800200 */
.L_x_49:
[----:B------:R-:W0:Y:S01]  /*1200*/  F2F.F64.F32 R2, R0 ;  /* 0x0000000000027310 */ /* 0x000e220000201800 */
[----:B------:R-:W-:Y:S01]  /*1210*/  UMOV UR4, 0x9abcaf48 ;  /* 0x9abcaf4800047882 */ /* 0x000fe20000000000 */
[----:B------:R-:W-:Y:S01]  /*1220*/  UMOV UR5, 0x3e7ad7f2 ;  /* 0x3e7ad7f200057882 */ /* 0x000fe20000000000 */
[----:B------:R-:W-:Y:S01]  /*1230*/  BSSY.RECONVERGENT B0, `(.L_x_51) ;  /* 0x000000e000007945 */ /* 0x000fe20003800200 */
[----:B0-----:R-:W-:-:S06]  /*1240*/  DADD R2, R2, UR4 ;  /* 0x0000000402027e29 */ /* 0x001fcc0008000000 */
[----:B------:R-:W0:Y:S02]  /*1250*/  F2F.F32.F64 R0, R2 ;  /* 0x0000000200007310 */ /* 0x000e240000301000 */
[----:B0-----:R-:W-:-:S06]  /*1260*/  IADD3 R5, PT, PT, R0, -0xd000000, RZ ;  /* 0xf300000000057810 */ /* 0x001fcc0007ffe0ff */
[----:B------:R0:W1:Y:S01]  /*1270*/  MUFU.RSQ R7, R0 ;  /* 0x0000000000077308 */ /* 0x0000620000001400 */
[----:B------:R-:W-:-:S13]  /*1280*/  ISETP.GT.U32.AND P0, PT, R5, 0x727fffff, PT ;  /* 0x727fffff0500780c */ /* 0x000fda0003f04070 */
[----:B0-----:R-:W-:Y:S05]  /*1290*/  @!P0 BRA `(.L_x_52) ;  /* 0x00000000000c8947 */ /* 0x001fea0003800000 */
[----:B------:R-:W-:-:S07]  /*12a0*/  MOV R10, 0x12c0 ;  /* 0x000012c0000a7802 */ /* 0x000fce0000000f00 */
[----:B-1----:R-:W-:Y:S05]  /*12b0*/  CALL.REL.NOINC `($__internal_2_$__cuda_sm20_sqrt_rn_f32_slowpath) ;  /* 0x0000001800487944 */ /* 0x002fea0003c00000 */
[----:B------:R-:W-:Y:S05]  /*12c0*/  BRA `(.L_x_53) ;  /* 0x0000000000107947 */ /* 0x000fea0003800000 */
.L_x_52:
[----:B-1----:R-:W-:Y:S01]  /*12d0*/  FMUL.FTZ R9, R0, R7 ;  /* 0x0000000700097220 */ /* 0x002fe20000410000 */
[----:B------:R-:W-:-:S03]  /*12e0*/  FMUL.FTZ R2, R7, 0.5 ;  /* 0x3f00000007027820 */ /* 0x000fc60000410000 */
[----:B------:R-:W-:-:S04]  /*12f0*/  FFMA R0, -R9, R9, R0 ;  /* 0x0000000909007223 */ /* 0x000fc80000000100 */
[----:B------:R-:W-:-:S07]  /*1300*/  FFMA R9, R0, R2, R9 ;  /* 0x0000000200097223 */ /* 0x000fce0000000009 */
.L_x_53:
[----:B------:R-:W-:Y:S05]  /*1310*/  BSYNC.RECONVERGENT B0 ;  /* 0x0000000000007941 */ /* 0x000fea0003800200 */
.L_x_51:
[----:B------:R-:W-:Y:S05]  /*1320*/  @!P2 EXIT ;  /* 0x000000000000a94d */ /* 0x000fea0003800000 */
[----:B------:R-:W0:Y:S01]  /*1330*/  LDCU UR4, c[0x0][0x3a4] ;  /* 0x00007480ff0477ac */ /* 0x000e220008000800 */
[----:B------:R-:W-:Y:S01]  /*1340*/  MOV R5, RZ ;  /* 0x000000ff00057202 */ /* 0x000fe20000000f00 */
[----:B0-----:R-:W-:Y:S02]  /*1350*/  UISETP.GE.U32.AND UP0, UPT, UR4, 0x8, UPT ;  /* 0x000000080400788c */ /* 0x001fe4000bf06070 */
[----:B------:R-:W-:Y:S01]  /*1360*/  IMAD R6, R6, UR4, RZ ;  /* 0x0000000406067c24 */ /* 0x000fe2000f8e02ff */
[----:B------:R-:W-:-:S06]  /*1370*/  ULOP3.LUT UR22, UR4, 0x7, URZ, 0xc0, !UPT ;  /* 0x0000000704167892 */ /* 0x000fcc000f8ec0ff */
[----:B------:R-:W-:Y:S06]  /*1380*/  BRA.U !UP0, `(.L_x_54) ;  /* 0x0000000d081c7547 */ /* 0x000fec000b800000 */
[----:B------:R-:W0:Y:S01]  /*1390*/  LDCU.128 UR12, c[0x0][0x390] ;  /* 0x00007200ff0c77ac */ /* 0x000e220008000c00 */
[----:B------:R-:W-:Y:S01]  /*13a0*/  MOV R21, R6 ;  /* 0x0000000600157202 */ /* 0x000fe20000000f00 */
[----:B------:R-:W1:Y:S01]  /*13b0*/  LDCU.128 UR16, c[0x0][0x380] ;  /* 0x00007000ff1077ac */ /* 0x000e620008000c00 */
[----:B------:R-:W-:-:S06]  /*13c0*/  ULOP3.LUT UR4, UR4, 0x7ffffff8, URZ, 0xc0, !UPT ;  /* 0x7ffffff804047892 */ /* 0x000fcc000f8ec0ff */
[----:B------:R-:W-:Y:S01]  /*13d0*/  MOV R5, UR4 ;  /* 0x0000000400057c02 */ /* 0x000fe20008000f00 */
[----:B0-----:R-:W-:Y:S02]  /*13e0*/  UIADD3 UR11, UP1, UPT, UR12, 0x10, URZ ;  /* 0x000000100c0b7890 */ /* 0x001fe4000ff3e0ff */
[----:B------:R-:W-:Y:S02]  /*13f0*/  UIADD3 UR9, UP2, UPT, UR14, 0x10, URZ ;  /* 0x000000100e097890 */ /* 0x000fe4000ff5e0ff */
[----:B------:R-:W-:Y:S02]  /*1400*/  UIADD3.X UR12, UPT, UPT, URZ, UR13, URZ, UP1, !UPT ;  /* 0x0000000dff0c7290 */ /* 0x000fe40008ffe4ff */
[----:B------:R-:W-:Y:S01]  /*1410*/  UIADD3.X UR10, UPT, UPT, URZ, UR15, URZ, UP2, !UPT ;  /* 0x0000000fff0a7290 */ /* 0x000fe200097fe4ff */
[----:B------:R-:W-:Y:S01]  /*1420*/  MOV R14, UR11 ;  /* 0x0000000b000e7c02 */ /* 0x000fe20008000f00 */
[----:B-1----:R-:W-:Y:S01]  /*1430*/  UIADD3 UR7, UP0, UPT, UR16, 0x10, URZ ;  /* 0x0000001010077890 */ /* 0x002fe2000ff1e0ff */
[----:B------:R-:W-:Y:S01]  /*1440*/  MOV R10, UR9 ;  /* 0x00000009000a7c02 */ /* 0x000fe20008000f00 */
[----:B------:R-:W-:Y:S01]  /*1450*/  UIADD3 UR5, UP1, UPT, UR18, 0x10, URZ ;  /* 0x0000001012057890 */ /* 0x000fe2000ff3e0ff */
[----:B------:R-:W-:Y:S01]  /*1460*/  MOV R15, UR12 ;  /* 0x0000000c000f7c02 */ /* 0x000fe20008000f00 */
[----:B------:R-:W-:Y:S01]  /*1470*/  UIADD3.X UR8, UPT, UPT, URZ, UR17, URZ, UP0, !UPT ;  /* 0x00000011ff087290 */ /* 0x000fe200087fe4ff */
[----:B------:R-:W-:Y:S01]  /*1480*/  MOV R11, UR10 ;  /* 0x0000000a000b7c02 */ /* 0x000fe20008000f00 */
[----:B------:R-:W-:-:S02]  /*1490*/  UIADD3.X UR6, UPT, UPT, URZ, UR19, URZ, UP1, !UPT ;  /* 0x00000013ff067290 */ /* 0x000fc40008ffe4ff */
[----:B------:R-:W-:-:S12]  /*14a0*/  UIADD3 UR13, UPT, UPT, -UR4, URZ, URZ ;  /* 0x000000ff040d7290 */ /* 0x000fd8000fffe1ff */
.L_x_71:
[----:B------:R-:W-:Y:S01]  /*14b0*/  MOV R16, UR7 ;  /* 0x0000000700107c02 */ /* 0x000fe20008000f00 */
[----:B0-----:R-:W2:Y:S01]  /*14c0*/  LDG.E R3, desc[UR20][R14.64+-0x10] ;  /* 0xfffff0140e037981 */ /* 0x001ea2000c1e1900 */
[----:B------:R-:W-:-:S03]  /*14d0*/  MOV R17, UR8 ;  /* 0x0000000800117c02 */ /* 0x000fc60008000f00 */
[----:B------:R-:W-:-:S05]  /*14e0*/  IMAD.WIDE R16, R21, 0x4, R16 ;  /* 0x0000000415107825 */ /* 0x000fca00078e0210 */
[----:B------:R-:W3:Y:S01]  /*14f0*/  LDG.E R7, desc[UR20][R16.64+-0x10] ;  /* 0xfffff01410077981 */ /* 0x000ee2000c1e1900 */
[----:B------:R-:W0:Y:S01]  /*1500*/  MUFU.RCP R2, R9 ;  /* 0x0000000900027308 */ /* 0x000e220000001000 */
[----:B------:R-:W-:Y:S02]  /*1510*/  MOV R12, UR5 ;  /* 0x00000005000c7c02 */ /* 0x000fe40008000f00 */
[----:B------:R-:W-:Y:S01]  /*1520*/  MOV R13, UR6 ;  /* 0x00000006000d7c02 */ /* 0x000fe20008000f00 */
[----:B------:R-:W-:Y:S02]  /*1530*/  BSSY.RECONVERGENT B2, `(.L_x_55) ;  /* 0x000000e000027945 */ /* 0x000fe40003800200 */
[----:B------:R-:W-:-:S04]  /*1540*/  IMAD.WIDE R12, R21, 0x4, R12 ;  /* 0x00000004150c7825 */ /* 0x000fc800078e020c */
[----:B---3--:R-:W-:-:S04]  /*1550*/  FADD R0, R7, -R4 ;  /* 0x8000000407007221 */ /* 0x008fc80000000000 */
[----:B--2---:R-:W-:Y:S01]  /*1560*/  FMUL R3, R3, R0 ;  /* 0x0000000003037220 */ /* 0x004fe20000400000 */
[----:B0-----:R-:W-:-:S03]  /*1570*/  FFMA R7, R2, -R9, 1 ;  /* 0x3f80000002077423 */ /* 0x001fc60000000809 */
[----:B------:R-:W0:Y:S01]  /*1580*/  FCHK P0, R3, R9 ;  /* 0x0000000903007302 */ /* 0x000e220000000000 */
[----:B------:R-:W-:-:S04]  /*1590*/  FFMA R2, R2, R7, R2 ;  /* 0x0000000702027223 */ /* 0x000fc80000000002 */
[----:B------:R-:W-:-:S04]  /*15a0*/  FFMA R0, R3, R2, RZ ;  /* 0x0000000203007223 */ /* 0x000fc800000000ff */
[----:B------:R-:W-:-:S04]  /*15b0*/  FFMA R7, R0, -R9, R3 ;  /* 0x8000000900077223 */ /* 0x000fc80000000003 */
[----:B------:R-:W-:Y:S01]  /*15c0*/  FFMA R0, R2, R7, R0 ;  /* 0x0000000702007223 */ /* 0x000fe20000000000 */
[----:B0-----:R-:W-:Y:S06]  /*15d0*/  @!P0 BRA `(.L_x_56) ;  /* 0x00000000000c8947 */ /* 0x001fec0003800000 */
[----:B------:R-:W-:Y:S02]  /*15e0*/  MOV R0, R9 ;  /* 0x0000000900007202 */ /* 0x000fe40000000f00 */
[----:B------:R-:W-:-:S07]  /*15f0*/  MOV R2, 0x1610 ;  /* 0x0000161000027802 */ /* 0x000fce0000000f00 */
[----:B------:R-:W-:Y:S05]  /*1600*/  CALL.REL.NOINC `($__internal_3_$__cuda_sm3x_div_rn_noftz_f32_slowpath) ;  /* 0x0000001400d07944 */ /* 0x000fea0003c00000 */
.L_x_56:
[----:B------:R-:W-:Y:S05]  /*1610*/  BSYNC.RECONVERGENT B2 ;  /* 0x0000000000027941 */ /* 0x000fea0003800200 */
.L_x_55:
[----:B------:R-:W2:Y:S01]  /*1620*/  LDG.E R3, desc[UR20][R10.64+-0x10] ;  /* 0xfffff0140a037981 */ /* 0x000ea2000c1e1900 */
[----:B------:R-:W0:Y:S01]  /*1630*/  MUFU.RCP R2, R9 ;  /* 0x0000000900027308 */ /* 0x000e220000001000 */
[----:B--2---:R-:W-:-:S05]  /*1640*/  FADD R3, R3, R0 ;  /* 0x0000000003037221 */ /* 0x004fca0000000000 */
[----:B------:R1:W-:Y:S04]  /*1650*/  STG.E desc[UR20][R12.64+-0x10], R3 ;  /* 0xfffff0030c007986 */ /* 0x0003e8000c101914 */
[----:B------:R-:W2:Y:S04]  /*1660*/  LDG.E R7, desc[UR20][R16.64+-0xc] ;  /* 0xfffff41410077981 */ /* 0x000ea8000c1e1900 */
[----:B------:R-:W3:Y:S01]  /*1670*/  LDG.E R0, desc[UR20][R14.64+-0xc] ;  /* 0xfffff4140e007981 */ /* 0x000ee2000c1e1900 */
[----:B0-----:R-:W-:Y:S01]  /*1680*/  FFMA R23, R2, -R9, 1 ;  /* 0x3f80000002177423 */ /* 0x001fe20000000809 */
[----:B------:R-:W-:Y:S01]  /*1690*/  BSSY.RECONVERGENT B2, `(.L_x_57) ;  /* 0x000000d000027945 */ /* 0x000fe20003800200 */
[----:B--2---:R-:W-:-:S04]  /*16a0*/  FADD R7, R7, -R4 ;  /* 0x8000000407077221 */ /* 0x004fc80000000000 */
[----:B---3--:R-:W-:Y:S01]  /*16b0*/  FMUL R19, R0, R7 ;  /* 0x0000000700137220 */ /* 0x008fe20000400000 */
[----:B------:R-:W-:-:S03]  /*16c0*/  FFMA R0, R2, R23, R2 ;  /* 0x0000001702007223 */ /* 0x000fc60000000002 */
[----:B------:R-:W0:Y:S01]  /*16d0*/  FCHK P0, R19, R9 ;  /* 0x0000000913007302 */ /* 0x000e220000000000 */
[----:B------:R-:W-:-:S04]  /*16e0*/  FFMA R2, R0, R19, RZ ;  /* 0x0000001300027223 */ /* 0x000fc800000000ff */
[----:B------:R-:W-:-:S04]  /*16f0*/  FFMA R7, R2, -R9, R19 ;  /* 0x8000000902077223 */ /* 0x000fc80000000013 */
[----:B------:R-:W-:Y:S01]  /*1700*/  FFMA R0, R0, R7, R2 ;  /* 0x0000000700007223 */ /* 0x000fe20000000002 */
[----:B01----:R-:W-:Y:S06]  /*1710*/  @!P0 BRA `(.L_x_58) ;  /* 0x0000000000108947 */ /* 0x003fec0003800000 */
[----:B------:R-:W-:Y:S02]  /*1720*/  MOV R3, R19 ;  /* 0x0000001300037202 */ /* 0x000fe40000000f00 */
[----:B------:R-:W-:Y:S02]  /*1730*/  MOV R0, R9 ;  /* 0x0000000900007202 */ /* 0x000fe40000000f00 */
[----:B------:R-:W-:-:S07]  /*1740*/  MOV R2, 0x1760 ;  /* 0x0000176000027802 */ /* 0x000fce0000000f00 */
[----:B------:R-:W-:Y:S05]  /*1750*/  CALL.REL.NOINC `($__internal_3_$__cuda_sm3x_div_rn_noftz_f32_slowpath) ;  /* 0x00000014007c7944 */ /* 0x000fea0003c00000 */
.L_x_58:
[----:B------:R-:W-:Y:S05]  /*1760*/  BSYNC.RECONVERGENT B2 ;  /* 0x0000000000027941 */ /* 0x000fea0003800200 */
.L_x_57:
        /* <DEDUP_REMOVED lines=20> */
.L_x_60:
[----:B------:R-:W-:Y:S05]  /*18b0*/  BSYNC.RECONVERGENT B2 ;  /* 0x0000000000027941 */ /* 0x000fea0003800200 */
.L_x_59:
        /* <DEDUP_REMOVED lines=20> */
.L_x_62:
[----:B------:R-:W-:Y:S05]  /*1a00*/  BSYNC.RECONVERGENT B2 ;  /* 0x0000000000027941 */ /* 0x000fea0003800200 */
.L_x_61:
        /* <DEDUP_REMOVED lines=20> */
.L_x_64:
[----:B------:R-:W-:Y:S05]  /*1b50*/  BSYNC.RECONVERGENT B2 ;  /* 0x0000000000027941 */ /* 0x000fea0003800200 */
.L_x_63:
        /* <DEDUP_REMOVED lines=20> */
.L_x_66:
[----:B------:R-:W-:Y:S05]  /*1ca0*/  BSYNC.RECONVERGENT B2 ;  /* 0x0000000000027941 */ /* 0x000fea0003800200 */
.L_x_65:
        /* <DEDUP_REMOVED lines=20> */
.L_x_68:
[----:B------:R-:W-:Y:S05]  /*1df0*/  BSYNC.RECONVERGENT B2 ;  /* 0x0000000000027941 */ /* 0x000fea0003800200 */
.L_x_67:
        /* <DEDUP_REMOVED lines=20> */
.L_x_70:
[----:B------:R-:W-:Y:S05]  /*1f40*/  BSYNC.RECONVERGENT B2 ;  /* 0x0000000000027941 */ /* 0x000fea0003800200 */
.L_x_69:
[----:B------:R0:W2:Y:S01]  /*1f50*/  LDG.E R3, desc[UR20][R10.64+0xc] ;  /* 0x00000c140a037981 */ /* 0x0000a2000c1e1900 */
[----:B------:R-:W-:Y:S01]  /*1f60*/  UIADD3 UR13, UPT, UPT, UR13, 0x8, URZ ;  /* 0x000000080d0d7890 */ /* 0x000fe2000fffe0ff */
[----:B------:R-:W-:Y:S02]  /*1f70*/  IADD3 R14, P0, PT, R14, 0x20, RZ ;  /* 0x000000200e0e7810 */ /* 0x000fe40007f1e0ff */
[----:B------:R-:W-:Y:S01]  /*1f80*/  IADD3 R21, PT, PT, R21, 0x8, RZ ;  /* 0x0000000815157810 */ /* 0x000fe20007ffe0ff */
[----:B------:R-:W-:Y:S01]  /*1f90*/  UISETP.NE.AND UP0, UPT, UR13, URZ, UPT ;  /* 0x000000ff0d00728c */ /* 0x000fe2000bf05270 */
[----:B------:R-:W-:Y:S02]  /*1fa0*/  IADD3.X R15, PT, PT, RZ, R15, RZ, P0, !PT ;  /* 0x0000000fff0f7210 */ /* 0x000fe400007fe4ff */
[----:B0-----:R-:W-:-:S04]  /*1fb0*/  IADD3 R10, P1, PT, R10, 0x20, RZ ;  /* 0x000000200a0a7810 */ /* 0x001fc80007f3e0ff */
[----:B------:R-:W-:Y:S01]  /*1fc0*/  IADD3.X R11, PT, PT, RZ, R11, RZ, P1, !PT ;  /* 0x0000000bff0b7210 */ /* 0x000fe20000ffe4ff */
[----:B--2---:R-:W-:-:S05]  /*1fd0*/  FADD R3, R3, R0 ;  /* 0x0000000003037221 */ /* 0x004fca0000000000 */
[----:B------:R0:W-:Y:S01]  /*1fe0*/  STG.E desc[UR20][R12.64+0xc], R3 ;  /* 0x00000c030c007986 */ /* 0x0001e2000c101914 */
[----:B------:R-:W-:Y:S05]  /*1ff0*/  BRA.U UP0, `(.L_x_71) ;  /* 0xfffffff5002c7547 */ /* 0x000fea000b83ffff */
.L_x_54:
[----:B------:R-:W-:-:S13]  /*2000*/  ISETP.NE.AND P0, PT, RZ, UR22, PT ;  /* 0x00000016ff007c0c */ /* 0x000fda000bf05270 */
[----:B------:R-:W-:Y:S05]  /*2010*/  @!P0 EXIT ;  /* 0x000000000000894d */ /* 0x000fea0003800000 */
[----:B------:R-:W1:Y:S01]  /*2020*/  LDCU UR4, c[0x0][0x3a4] ;  /* 0x00007480ff0477ac */ /* 0x000e620008000800 */
[----:B------:R-:W-:Y:S02]  /*2030*/  UISETP.GE.U32.AND UP0, UPT, UR22, 0x4, UPT ;  /* 0x000000041600788c */ /* 0x000fe4000bf06070 */
[----:B-1----:R-:W-:-:S07]  /*2040*/  ULOP3.LUT UR4, UR4, 0x3, URZ, 0xc0, !UPT ;  /* 0x0000000304047892 */ /* 0x002fce000f8ec0ff */
[----:B------:R-:W-:Y:S05]  /*2050*/  BRA.U !UP0, `(.L_x_72) ;  /* 0x0000000508787547 */ /* 0x000fea000b800000 */
[----:B------:R-:W1:Y:S01]  /*2060*/  LDC.64 R14, c[0x0][0x380] ;  /* 0x0000e000ff0e7b82 */ /* 0x000e620000000a00 */
[----:B------:R-:W-:-:S07]  /*2070*/  IADD3 R10, PT, PT, R6, R5, RZ ;  /* 0x00000005060a7210 */ /* 0x000fce0007ffe0ff */
[----:B------:R-:W2:Y:S01]  /*2080*/  LDC.64 R16, c[0x0][0x390] ;  /* 0x0000e400ff107b82 */ /* 0x000ea20000000a00 */
[----:B-1----:R-:W-:-:S05]  /*2090*/  IMAD.WIDE R14, R10, 0x4, R14 ;  /* 0x000000040a0e7825 */ /* 0x002fca00078e020e */
[----:B0-----:R-:W3:Y:S01]  /*20a0*/  LDG.E R3, desc[UR20][R14.64] ;  /* 0x000000140e037981 */ /* 0x001ee2000c1e1900 */
[----:B--2---:R-:W-:-:S05]  /*20b0*/  IMAD.WIDE.U32 R16, R5, 0x4, R16 ;  /* 0x0000000405107825 */ /* 0x004fca00078e0010 */
[----:B------:R-:W2:Y:S01]  /*20c0*/  LDG.E R0, desc[UR20][R16.64] ;  /* 0x0000001410007981 */ /* 0x000ea2000c1e1900 */
[----:B------:R-:W0:Y:S01]  /*20d0*/  MUFU.RCP R2, R9 ;  /* 0x0000000900027308 */ /* 0x000e220000001000 */
[----:B------:R-:W-:Y:S01]  /*20e0*/  BSSY.RECONVERGENT B2, `(.L_x_73) ;  /* 0x000000e000027945 */ /* 0x000fe20003800200 */
[----:B0-----:R-:W-:Y:S01]  /*20f0*/  FFMA R11, R2, -R9, 1 ;  /* 0x3f800000020b7423 */ /* 0x001fe20000000809 */
[----:B---3--:R-:W-:-:S04]  /*2100*/  FADD R3, R3, -R4 ;  /* 0x8000000403037221 */ /* 0x008fc80000000000 */
[----:B--2---:R-:W-:-:S04]  /*2110*/  FMUL R7, R0, R3 ;  /* 0x0000000300077220 */ /* 0x004fc80000400000 */
[----:B------:R-:W0:Y:S01]  /*2120*/  FCHK P0, R7, R9 ;  /* 0x0000000907007302 */ /* 0x000e220000000000 */
[----:B------:R-:W-:-:S04]  /*2130*/  FFMA R0, R2, R11, R2 ;  /* 0x0000000b02007223 */ /* 0x000fc80000000002 */
[----:B------:R-:W-:-:S04]  /*2140*/  FFMA R2, R0, R7, RZ ;  /* 0x0000000700027223 */ /* 0x000fc800000000ff */
[----:B------:R-:W-:-:S04]  /*2150*/  FFMA R3, R2, -R9, R7 ;  /* 0x8000000902037223 */ /* 0x000fc80000000007 */
[----:B------:R-:W-:Y:S01]  /*2160*/  FFMA R0, R0, R3, R2 ;  /* 0x0000000300007223 */ /* 0x000fe20000000002 */
[----:B0-----:R-:W-:Y:S06]  /*2170*/  @!P0 BRA `(.L_x_74) ;  /* 0x0000000000108947 */ /* 0x001fec0003800000 */
[----:B------:R-:W-:Y:S02]  /*2180*/  MOV R3, R7 ;  /* 0x0000000700037202 */ /* 0x000fe40000000f00 */
[----:B------:R-:W-:Y:S02]  /*2190*/  MOV R0, R9 ;  /* 0x0000000900007202 */ /* 0x000fe40000000f00 */
[----:B------:R-:W-:-:S07]  /*21a0*/  MOV R2, 0x21c0 ;  /* 0x000021c000027802 */ /* 0x000fce0000000f00 */
[----:B------:R-:W-:Y:S05]  /*21b0*/  CALL.REL.NOINC `($__internal_3_$__cuda_sm3x_div_rn_noftz_f32_slowpath) ;  /* 0x0000000800e47944 */ /* 0x000fea0003c00000 */
.L_x_74:
[----:B------:R-:W-:Y:S05]  /*21c0*/  BSYNC.RECONVERGENT B2 ;  /* 0x0000000000027941 */ /* 0x000fea0003800200 */
.L_x_73:
[----:B------:R-:W0:Y:S08]  /*21d0*/  LDC.64 R12, c[0x0][0x398] ;  /* 0x0000e600ff0c7b82 */ /* 0x000e300000000a00 */
[----:B------:R-:W1:Y:S01]  /*21e0*/  LDC.64 R2, c[0x0][0x388] ;  /* 0x0000e200ff027b82 */ /* 0x000e620000000a00 */
[----:B0-----:R-:W-:-:S05]  /*21f0*/  IMAD.WIDE.U32 R12, R5, 0x4, R12 ;  /* 0x00000004050c7825 */ /* 0x001fca00078e000c */
[----:B------:R-:W2:Y:S01]  /*2200*/  LDG.E R7, desc[UR20][R12.64] ;  /* 0x000000140c077981 */ /* 0x000ea2000c1e1900 */
[----:B-1----:R-:W-:-:S04]  /*2210*/  IMAD.WIDE R10, R10, 0x4, R2 ;  /* 0x000000040a0a7825 */ /* 0x002fc800078e0202 */
[----:B--2---:R-:W-:-:S05]  /*2220*/  FADD R7, R7, R0 ;  /* 0x0000000007077221 */ /* 0x004fca0000000000 */
[----:B------:R0:W-:Y:S04]  /*2230*/  STG.E desc[UR20][R10.64], R7 ;  /* 0x000000070a007986 */ /* 0x0001e8000c101914 */
[----:B------:R-:W2:Y:S04]  /*2240*/  LDG.E R3, desc[UR20][R14.64+0x4] ;  /* 0x000004140e037981 */ /* 0x000ea8000c1e1900 */
[----:B------:R-:W3:Y:S01]  /*2250*/  LDG.E R0, desc[UR20][R16.64+0x4] ;  /* 0x0000041410007981 */ /* 0x000ee2000c1e1900 */
[----:B------:R-:W1:Y:S01]  /*2260*/  MUFU.RCP R2, R9 ;  /* 0x0000000900027308 */ /* 0x000e620000001000 */
[----:B------:R-:W-:Y:S01]  /*2270*/  BSSY.RECONVERGENT B2, `(.L_x_75) ;  /* 0x000000e000027945 */ /* 0x000fe20003800200 */
[----:B-1----:R-:W-:Y:S01]  /*2280*/  FFMA R21, R2, -R9, 1 ;  /* 0x3f80000002157423 */ /* 0x002fe20000000809 */
[----:B--2---:R-:W-:-:S04]  /*2290*/  FADD R3, R3, -R4 ;  /* 0x8000000403037221 */ /* 0x004fc80000000000 */
[----:B---3--:R-:W-:Y:S01]  /*22a0*/  FMUL R19, R0, R3 ;  /* 0x0000000300137220 */ /* 0x008fe20000400000 */
[----:B------:R-:W-:-:S03]  /*22b0*/  FFMA R0, R2, R21, R2 ;  /* 0x0000001502007223 */ /* 0x000fc60000000002 */
[----:B------:R-:W1:Y:S01]  /*22c0*/  FCHK P0, R19, R9 ;  /* 0x0000000913007302 */ /* 0x000e620000000000 */
        /* <DEDUP_REMOVED lines=8> */
.L_x_76:
[----:B------:R-:W-:Y:S05]  /*2350*/  BSYNC.RECONVERGENT B2 ;  /* 0x0000000000027941 */ /* 0x000fea0003800200 */
.L_x_75:
        /* <DEDUP_REMOVED lines=20> */
.L_x_78:
[----:B------:R-:W-:Y:S05]  /*24a0*/  BSYNC.RECONVERGENT B2 ;  /* 0x0000000000027941 */ /* 0x000fea0003800200 */
.L_x_77:
[----:B------:R-:W2:Y:S02]  /*24b0*/  LDG.E R3, desc[UR20][R12.64+0x8] ;  /* 0x000008140c037981 */ /* 0x000ea4000c1e1900 */
[----:B--2---:R-:W-:-:S05]  /*24c0*/  FADD R3, R3, R0 ;  /* 0x0000000003037221 */ /* 0x004fca0000000000 */
[----:B------:R0:W-:Y:S04]  /*24d0*/  STG.E desc[UR20][R10.64+0x8], R3 ;  /* 0x000008030a007986 */ /* 0x0001e8000c101914 */
[----:B------:R-:W2:Y:S04]  /*24e0*/  LDG.E R15, desc[UR20][R14.64+0xc] ;  /* 0x00000c140e0f7981 */ /* 0x000ea8000c1e1900 */
[----:B------:R-:W3:Y:S01]  /*24f0*/  LDG.E R16, desc[UR20][R16.64+0xc] ;  /* 0x00000c1410107981 */ /* 0x000ee2000c1e1900 */
[----:B------:R-:W1:Y:S01]  /*2500*/  MUFU.RCP R0, R9 ;  /* 0x0000000900007308 */ /* 0x000e620000001000 */
[----:B------:R-:W-:Y:S01]  /*2510*/  BSSY.RECONVERGENT B2, `(.L_x_79) ;  /* 0x000000e000027945 */ /* 0x000fe20003800200 */
[----:B-1----:R-:W-:-:S04]  /*2520*/  FFMA R21, R0, -R9, 1 ;  /* 0x3f80000000157423 */ /* 0x002fc80000000809 */
[----:B------:R-:W-:Y:S01]  /*2530*/  FFMA R0, R0, R21, R0 ;  /* 0x0000001500007223 */ /* 0x000fe20000000000 */
[----:B--2---:R-:W-:-:S04]  /*2540*/  FADD R7, R15, -R4 ;  /* 0x800000040f077221 */ /* 0x004fc80000000000 */
[----:B---3--:R-:W-:-:S04]  /*2550*/  FMUL R19, R16, R7 ;  /* 0x0000000710137220 */ /* 0x008fc80000400000 */
        /* <DEDUP_REMOVED lines=9> */
.L_x_80:
[----:B------:R-:W-:Y:S05]  /*25f0*/  BSYNC.RECONVERGENT B2 ;  /* 0x0000000000027941 */ /* 0x000fea0003800200 */
.L_x_79:
[----:B------:R-:W2:Y:S01]  /*2600*/  LDG.E R13, desc[UR20][R12.64+0xc] ;  /* 0x00000c140c0d7981 */ /* 0x000ea2000c1e1900 */
[----:B------:R-:W-:Y:S01]  /*2610*/  IADD3 R5, PT, PT, R5, 0x4, RZ ;  /* 0x0000000405057810 */ /* 0x000fe20007ffe0ff */
[----:B--2---:R-:W-:-:S05]  /*2620*/  FADD R3, R13, R0 ;  /* 0x000000000d037221 */ /* 0x004fca0000000000 */
[----:B------:R1:W-:Y:S02]  /*2630*/  STG.E desc[UR20][R10.64+0xc], R3 ;  /* 0x00000c030a007986 */ /* 0x0003e4000c101914 */
.L_x_72:
[----:B------:R-:W-:-:S13]  /*2640*/  ISETP.NE.AND P0, PT, RZ, UR4, PT ;  /* 0x00000004ff007c0c */ /* 0x000fda000bf05270 */
[----:B------:R-:W-:Y:S05]  /*2650*/  @!P0 EXIT ;  /* 0x000000000000894d */ /* 0x000fea0003800000 */
[----:B------:R-:W-:-:S09]  /*2660*/  UISETP.NE.AND UP0, UPT, UR4, 0x1, UPT ;  /* 0x000000010400788c */ /* 0x000fd2000bf05270 */
[----:B------:R-:W-:Y:S05]  /*2670*/  BRA.U !UP0, `(.L_x_81) ;  /* 0x0000000108d07547 */ /* 0x000fea000b800000 */
[----:B------:R-:W2:Y:S01]  /*2680*/  LDC.64 R14, c[0x0][0x380] ;  /* 0x0000e000ff0e7b82 */ /* 0x000ea20000000a00 */
[----:B------:R-:W-:-:S07]  /*2690*/  IADD3 R16, PT, PT, R6, R5, RZ ;  /* 0x0000000506107210 */ /* 0x000fce0007ffe0ff */
[----:B0-----:R-:W0:Y:S01]  /*26a0*/  LDC.64 R12, c[0x0][0x390] ;  /* 0x0000e400ff0c7b82 */ /* 0x001e220000000a00 */
[----:B--2---:R-:W-:-:S05]  /*26b0*/  IMAD.WIDE R14, R16, 0x4, R14 ;  /* 0x00000004100e7825 */ /* 0x004fca00078e020e */
[----:B-1----:R-:W2:Y:S01]  /*26c0*/  LDG.E R3, desc[UR20][R14.64] ;  /* 0x000000140e037981 */ /* 0x002ea2000c1e1900 */
[----:B0-----:R-:W-:-:S05]  /*26d0*/  IMAD.WIDE.U32 R12, R5, 0x4, R12 ;  /* 0x00000004050c7825 */ /* 0x001fca00078e000c */
[----:B------:R-:W3:Y:S01]  /*26e0*/  LDG.E R0, desc[UR20][R12.64] ;  /* 0x000000140c007981 */ /* 0x000ee2000c1e1900 */
[----:B------:R-:W0:Y:S01]  /*26f0*/  MUFU.RCP R2, R9 ;  /* 0x0000000900027308 */ /* 0x000e220000001000 */
[----:B------:R-:W-:Y:S01]  /*2700*/  BSSY.RECONVERGENT B2, `(.L_x_82) ;  /* 0x000000e000027945 */ /* 0x000fe20003800200 */
[----:B0-----:R-:W-:Y:S01]  /*2710*/  FFMA R11, R2, -R9, 1 ;  /* 0x3f800000020b7423 */ /* 0x001fe20000000809 */
[----:B--2---:R-:W-:-:S04]  /*2720*/  FADD R3, R3, -R4 ;  /* 0x8000000403037221 */ /* 0x004fc80000000000 */
[----:B---3--:R-:W-:-:S04]  /*2730*/  FMUL R7, R0, R3 ;  /* 0x0000000300077220 */ /* 0x008fc80000400000 */
        /* <DEDUP_REMOVED lines=10> */
.L_x_83:
[----:B------:R-:W-:Y:S05]  /*27e0*/  BSYNC.RECONVERGENT B2 ;  /* 0x0000000000027941 */ /* 0x000fea0003800200 */
.L_x_82:
        /* <DEDUP_REMOVED lines=24> */
.L_x_85:
[----:B------:R-:W-:Y:S05]  /*2970*/  BSYNC.RECONVERGENT B2 ;  /* 0x0000000000027941 */ /* 0x000fea0003800200 */
.L_x_84:
[----:B------:R-:W2:Y:S01]  /*2980*/  LDG.E R11, desc[UR20][R10.64+0x4] ;  /* 0x000004140a0b7981 */ /* 0x000ea2000c1e1900 */
[----:B------:R-:W-:Y:S01]  /*2990*/  IADD3 R5, PT, PT, R5, 0x2, RZ ;  /* 0x0000000205057810 */ /* 0x000fe20007ffe0ff */
[----:B--2---:R-:W-:-:S05]  /*29a0*/  FADD R3, R11, R0 ;  /* 0x000000000b037221 */ /* 0x004fca0000000000 */
[----:B------:R2:W-:Y:S02]  /*29b0*/  STG.E desc[UR20][R16.64+0x4], R3 ;  /* 0x0000040310007986 */ /* 0x0005e4000c101914 */
.L_x_81:
[----:B------:R-:W3:Y:S02]  /*29c0*/  LDC R0, c[0x0][0x3a4] ;  /* 0x0000e900ff007b82 */ /* 0x000ee40000000800 */
[----:B---3--:R-:W-:-:S04]  /*29d0*/  LOP3.LUT R0, R0, 0x1, RZ, 0xc0, !PT ;  /* 0x0000000100007812 */ /* 0x008fc800078ec0ff */
[----:B------:R-:W-:-:S13]  /*29e0*/  ISETP.NE.U32.AND P0, PT, R0, 0x1, PT ;  /* 0x000000010000780c */ /* 0x000fda0003f05070 */
[----:B------:R-:W-:Y:S05]  /*29f0*/  @P0 EXIT ;  /* 0x000000000000094d */ /* 0x000fea0003800000 */
[----:B-1----:R-:W1:Y:S01]  /*2a00*/  LDC.64 R10, c[0x0][0x380] ;  /* 0x0000e000ff0a7b82 */ /* 0x002e620000000a00 */
[----:B------:R-:W-:-:S07]  /*2a10*/  IADD3 R6, PT, PT, R6, R5, RZ ;  /* 0x0000000506067210 */ /* 0x000fce0007ffe0ff */
[----:B0-2---:R-:W0:Y:S01]  /*2a20*/  LDC.64 R2, c[0x0][0x390] ;  /* 0x0000e400ff027b82 */ /* 0x005e220000000a00 */
[----:B-1----:R-:W-:-:S06]  /*2a30*/  IMAD.WIDE R10, R6, 0x4, R10 ;  /* 0x00000004060a7825 */ /* 0x002fcc00078e020a */
[----:B------:R-:W2:Y:S01]  /*2a40*/  LDG.E R11, desc[UR20][R10.64] ;  /* 0x000000140a0b7981 */ /* 0x000ea2000c1e1900 */
[----:B0-----:R-:W-:-:S06]  /*2a50*/  IMAD.WIDE.U32 R2, R5, 0x4, R2 ;  /* 0x0000000405027825 */ /* 0x001fcc00078e0002 */
[----:B------:R-:W3:Y:S01]  /*2a60*/  LDG.E R2, desc[UR20][R2.64] ;  /* 0x0000001402027981 */ /* 0x000ee2000c1e1900 */
[----:B------:R-:W0:Y:S01]  /*2a70*/  MUFU.RCP R0, R9 ;  /* 0x0000000900007308 */ /* 0x000e220000001000 */
[----:B------:R-:W-:Y:S01]  /*2a80*/  BSSY.RECONVERGENT B2, `(.L_x_86) ;  /* 0x000000d000027945 */ /* 0x000fe20003800200 */
[----:B0-----:R-:W-:-:S04]  /*2a90*/  FFMA R13, R0, -R9, 1 ;  /* 0x3f800000000d7423 */ /* 0x001fc80000000809 */
[----:B------:R-:W-:Y:S01]  /*2aa0*/  FFMA R0, R0, R13, R0 ;  /* 0x0000000d00007223 */ /* 0x000fe20000000000 */
[----:B--2---:R-:W-:-:S04]  /*2ab0*/  FADD R7, R11, -R4 ;  /* 0x800000040b077221 */ /* 0x004fc80000000000 */
[----:B---3--:R-:W-:-:S04]  /*2ac0*/  FMUL R3, R2, R7 ;  /* 0x0000000702037220 */ /* 0x008fc80000400000 */
[----:B------:R-:W0:Y:S01]  /*2ad0*/  FCHK P0, R3, R9 ;  /* 0x0000000903007302 */ /* 0x000e220000000000 */
[----:B------:R-:W-:-:S04]  /*2ae0*/  FFMA R4, R0, R3, RZ ;  /* 0x0000000300047223 */ /* 0x000fc800000000ff */
[----:B------:R-:W-:-:S04]  /*2af0*/  FFMA R7, R4, -R9, R3 ;  /* 0x8000000904077223 */ /* 0x000fc80000000003 */
[----:B------:R-:W-:Y:S01]  /*2b00*/  FFMA R0, R0, R7, R4 ;  /* 0x0000000700007223 */ /* 0x000fe20000000004 */
[----:B0-----:R-:W-:Y:S06]  /*2b10*/  @!P0 BRA `(.L_x_87) ;  /* 0x00000000000c8947 */ /* 0x001fec0003800000 */
[----:B------:R-:W-:Y:S02]  /*2b20*/  MOV R0, R9 ;  /* 0x0000000900007202 */ /* 0x000fe40000000f00 */
[----:B------:R-:W-:-:S07]  /*2b30*/  MOV R2, 0x2b50 ;  /* 0x00002b5000027802 */ /* 0x000fce0000000f00 */
[----:B------:R-:W-:Y:S05]  /*2b40*/  CALL.REL.NOINC `($__internal_3_$__cuda_sm3x_div_rn_noftz_f32_slowpath) ;  /* 0x0000000000807944 */ /* 0x000fea0003c00000 */
.L_x_87:
[----:B------:R-:W-:Y:S05]  /*2b50*/  BSYNC.RECONVERGENT B2 ;  /* 0x0000000000027941 */ /* 0x000fea0003800200 */
.L_x_86:
[----:B------:R-:W0:Y:S02]  /*2b60*/  LDC.64 R2, c[0x0][0x398] ;  /* 0x0000e600ff027b82 */ /* 0x000e240000000a00 */
[----:B0-----:R-:W-:-:S06]  /*2b70*/  IMAD.WIDE.U32 R2, R5, 0x4, R2 ;  /* 0x0000000405027825 */ /* 0x001fcc00078e0002 */
[----:B------:R-:W0:Y:S01]  /*2b80*/  LDC.64 R4, c[0x0][0x388] ;  /* 0x0000e200ff047b82 */ /* 0x000e220000000a00 */
[----:B------:R-:W2:Y:S01]  /*2b90*/  LDG.E R3, desc[UR20][R2.64] ;  /* 0x0000001402037981 */ /* 0x000ea2000c1e1900 */
[----:B0-----:R-:W-:-:S04]  /*2ba0*/  IMAD.WIDE R6, R6, 0x4, R4 ;  /* 0x0000000406067825 */ /* 0x001fc800078e0204 */
[----:B--2---:R-:W-:-:S05]  /*2bb0*/  FADD R5, R3, R0 ;  /* 0x0000000003057221 */ /* 0x004fca0000000000 */
[----:B------:R-:W-:Y:S01]  /*2bc0*/  STG.E desc[UR20][R6.64], R5 ;  /* 0x0000000506007986 */ /* 0x000fe2000c101914 */
[----:B------:R-:W-:Y:S05]  /*2bd0*/  EXIT ;  /* 0x000000000000794d */ /* 0x000fea0003800000 */
        .weak           $__internal_2_$__cuda_sm20_sqrt_rn_f32_slowpath
        .type           $__internal_2_$__cuda_sm20_sqrt_rn_f32_slowpath,@function
        .size           $__internal_2_$__cuda_sm20_sqrt_rn_f32_slowpath,($__internal_3_$__cuda_sm3x_div_rn_noftz_f32_slowpath - $__internal_2_$__cuda_sm20_sqrt_rn_f32_slowpath)
$__internal_2_$__cuda_sm20_sqrt_rn_f32_slowpath:
[----:B------:R-:W-:-:S13]  /*2be0*/  LOP3.LUT P0, RZ, R0, 0x7fffffff, RZ, 0xc0, !PT ;  /* 0x7fffffff00ff7812 */ /* 0x000fda000780c0ff */
[----:B------:R-:W-:Y:S01]  /*2bf0*/  @!P0 MOV R2, R0 ;  /* 0x0000000000028202 */ /* 0x000fe20000000f00 */
        /* <DEDUP_REMOVED lines=8> */
[----:B------:R-:W-:-:S04]  /*2c80*/  @P0 FFMA R3, R0, 1.84467440737095516160e+19, RZ ;  /* 0x5f80000000030823 */ /* 0x000fc800000000ff */
[----:B------:R-:W0:Y:S02]  /*2c90*/  @P0 MUFU.RSQ R2, R3 ;  /* 0x0000000300020308 */ /* 0x000e240000001400 */
[----:B0-----:R-:W-:Y:S01]  /*2ca0*/  @P0 FMUL.FTZ R8, R3, R2 ;  /* 0x0000000203080220 */ /* 0x001fe20000410000 */
[----:B------:R-:W-:Y:S01]  /*2cb0*/  @P0 FMUL.FTZ R7, R2, 0.5 ;  /* 0x3f00000002070820 */ /* 0x000fe20000410000 */
[----:B------:R-:W-:Y:S02]  /*2cc0*/  @!P0 MOV R2, R0 ;  /* 0x0000000000028202 */ /* 0x000fe40000000f00 */
[----:B------:R-:W-:-:S04]  /*2cd0*/  @P0 FADD.FTZ R5, -R8, -RZ ;  /* 0x800000ff08050221 */ /* 0x000fc80000010100 */
[----:B------:R-:W-:-:S04]  /*2ce0*/  @P0 FFMA R5, R8, R5, R3 ;  /* 0x0000000508050223 */ /* 0x000fc80000000003 */
[----:B------:R-:W-:-:S04]  /*2cf0*/  @P0 FFMA R5, R5, R7, R8 ;  /* 0x0000000705050223 */ /* 0x000fc80000000008 */
[----:B------:R-:W-:-:S07]  /*2d00*/  @P0 FMUL.FTZ R2, R5, 2.3283064365386962891e-10 ;  /* 0x2f80000005020820 */ /* 0x000fce0000410000 */
.L_x_88:
[----:B------:R-:W-:Y:S01]  /*2d10*/  HFMA2 R3, -RZ, RZ, 0, 0 ;  /* 0x00000000ff037431 */ /* 0x000fe200000001ff */
[----:B------:R-:W-:Y:S02]  /*2d20*/  MOV R9, R2 ;  /* 0x0000000200097202 */ /* 0x000fe40000000f00 */
[----:B------:R-:W-:-:S04]  /*2d30*/  MOV R2, R10 ;  /* 0x0000000a00027202 */ /* 0x000fc80000000f00 */
[----:B------:R-:W-:Y:S05]  /*2d40*/  RET.REL.NODEC R2 `(_Z15layerNormDevicePfS_S_S_ii) ;  /* 0xffffffd002ac7950 */ /* 0x000fea0003c3ffff */
        .weak           $__internal_3_$__cuda_sm3x_div_rn_noftz_f32_slowpath
        .type           $__internal_3_$__cuda_sm3x_div_rn_noftz_f32_slowpath,@function
        .size           $__internal_3_$__cuda_sm3x_div_rn_noftz_f32_slowpath,(.L_x_104 - $__internal_3_$__cuda_sm3x_div_rn_noftz_f32_slowpath)
$__internal_3_$__cuda_sm3x_div_rn_noftz_f32_slowpath:
[----:B------:R-:W-:Y:S01]  /*2d50*/  SHF.R.U32.HI R7, RZ, 0x17, R0 ;  /* 0x00000017ff077819 */ /* 0x000fe20000011600 */
[----:B------:R-:W-:Y:S01]  /*2d60*/  BSSY.RECONVERGENT B0, `(.L_x_89) ;  /* 0x0000062000007945 */ /* 0x000fe20003800200 */
[----:B------:R-:W-:Y:S02]  /*2d70*/  SHF.R.U32.HI R18, RZ, 0x17, R3 ;  /* 0x00000017ff127819 */ /* 0x000fe40000011603 */
[----:B------:R-:W-:Y:S02]  /*2d80*/  LOP3.LUT R7, R7, 0xff, RZ, 0xc0, !PT ;  /* 0x000000ff07077812 */ /* 0x000fe400078ec0ff */
[----:B------:R-:W-:Y:S02]  /*2d90*/  LOP3.LUT R18, R18, 0xff, RZ, 0xc0, !PT ;  /* 0x000000ff12127812 */ /* 0x000fe400078ec0ff */
[----:B------:R-:W-:Y:S02]  /*2da0*/  IADD3 R19, PT, PT, R7, -0x1, RZ ;  /* 0xffffffff07137810 */ /* 0x000fe40007ffe0ff */
[----:B------:R-:W-:-:S02]  /*2db0*/  IADD3 R20, PT, PT, R18, -0x1, RZ ;  /* 0xffffffff12147810 */ /* 0x000fc40007ffe0ff */
        /* <DEDUP_REMOVED lines=22> */
[----:B------:R-:W-:Y:S01]  /*2f20*/  @P0 MOV R8, RZ ;  /* 0x000000ff00080202 */ /* 0x000fe20000000f00 */
[----:B------:R-:W-:Y:S01]  /*2f30*/  @!P0 FFMA R3, R3, 1.84467440737095516160e+19, RZ ;  /* 0x5f80000003038823 */ /* 0x000fe200000000ff */
[----:B------:R-:W-:Y:S01]  /*2f40*/  @!P0 MOV R8, 0xffffffc0 ;  /* 0xffffffc000088802 */ /* 0x000fe20000000f00 */
[----:B------:R-:W-:-:S03]  /*2f50*/  @!P1 FFMA R0, R0, 1.84467440737095516160e+19, RZ ;  /* 0x5f80000000009823 */ /* 0x000fc600000000ff */
[----:B------:R-:W-:-:S07]  /*2f60*/  @!P1 IADD3 R8, PT, PT, R8, 0x40, RZ ;  /* 0x0000004008089810 */ /* 0x000fce0007ffe0ff */
.L_x_90:
[----:B------:R-:W-:Y:S01]  /*2f70*/  LEA R19, R7, 0xc0800000, 0x17 ;  /* 0xc080000007137811 */ /* 0x000fe200078eb8ff */
[----:B------:R-:W-:Y:S01]  /*2f80*/  BSSY.RECONVERGENT B1, `(.L_x_95) ;  /* 0x0000036000017945 */ /* 0x000fe20003800200 */
[----:B------:R-:W-:Y:S02]  /*2f90*/  IADD3 R18, PT, PT, R18, -0x7f, RZ ;  /* 0xffffff8112127810 */ /* 0x000fe40007ffe0ff */
[----:B------:R-:W-:Y:S02]  /*2fa0*/  IADD3 R22, PT, PT, -R19, R0, RZ ;  /* 0x0000000013167210 */ /* 0x000fe40007ffe1ff */
[C---:B------:R-:W-:Y:S01]  /*2fb0*/  IADD3 R7, PT, PT, R18.reuse, 0x7f, -R7 ;  /* 0x0000007f12077810 */ /* 0x040fe20007ffe807 */
[----:B------:R-:W-:Y:S01]  /*2fc0*/  IMAD R0, R18, -0x800000, R3 ;  /* 0xff80000012007824 */ /* 0x000fe200078e0203 */
[----:B------:R-:W0:Y:S01]  /*2fd0*/  MUFU.RCP R20, R22 ;  /* 0x0000001600147308 */ /* 0x000e220000001000 */
[----:B------:R-:W-:Y:S01]  /*2fe0*/  FADD.FTZ R19, -R22, -RZ ;  /* 0x800000ff16137221 */ /* 0x000fe20000010100 */
[----:B------:R-:W-:-:S03]  /*2ff0*/  IADD3 R7, PT, PT, R7, R8, RZ ;  /* 0x0000000807077210 */ /* 0x000fc60007ffe0ff */
        /* <DEDUP_REMOVED lines=9> */
[----:B------:R-:W-:-:S04]  /*3090*/  IADD3 R3, PT, PT, R8, R7, RZ ;  /* 0x0000000708037210 */ /* 0x000fc80007ffe0ff */
[----:B------:R-:W-:-:S04]  /*30a0*/  IADD3 R8, PT, PT, R3, -0x1, RZ ;  /* 0xffffffff03087810 */ /* 0x000fc80007ffe0ff */
        /* <DEDUP_REMOVED lines=9> */
[-CC-:B------:R-:W-:Y:S01]  /*3140*/  FFMA.RZ R7, R23, R19.reuse, R20.reuse ;  /* 0x0000001317077223 */ /* 0x180fe2000000c014 */
[----:B------:R-:W-:Y:S01]  /*3150*/  IADD3 R18, PT, PT, R3, 0x20, RZ ;  /* 0x0000002003127810 */ /* 0x000fe20007ffe0ff */
[CCC-:B------:R-:W-:Y:S01]  /*3160*/  FFMA.RP R8, R23.reuse, R19.reuse, R20.reuse ;  /* 0x0000001317087223 */ /* 0x1c0fe20000008014 */
[----:B------:R-:W-:Y:S01]  /*3170*/  FFMA.RM R19, R23, R19, R20 ;  /* 0x0000001317137223 */ /* 0x000fe20000004014 */
[----:B------:R-:W-:Y:S02]  /*3180*/  ISETP.NE.AND P3, PT, R3, RZ, PT ;  /* 0x000000ff0300720c */ /* 0x000fe40003f65270 */
[----:B------:R-:W-:Y:S02]  /*3190*/  LOP3.LUT R7, R7, 0x7fffff, RZ, 0xc0, !PT ;  /* 0x007fffff07077812 */ /* 0x000fe400078ec0ff */
[----:B------:R-:W-:Y:S02]  /*31a0*/  ISETP.NE.AND P1, PT, R3, RZ, PT ;  /* 0x000000ff0300720c */ /* 0x000fe40003f25270 */
[----:B------:R-:W-:-:S02]  /*31b0*/  LOP3.LUT R7, R7, 0x800000, RZ, 0xfc, !PT ;  /* 0x0080000007077812 */ /* 0x000fc400078efcff */
[----:B------:R-:W-:Y:S02]  /*31c0*/  IADD3 R3, PT, PT, -R3, RZ, RZ ;  /* 0x000000ff03037210 */ /* 0x000fe40007ffe1ff */
[----:B------:R-:W-:Y:S02]  /*31d0*/  SHF.L.U32 R18, R7, R18, RZ ;  /* 0x0000001207127219 */ /* 0x000fe400000006ff */
[----:B------:R-:W-:Y:S02]  /*31e0*/  FSETP.NEU.FTZ.AND P0, PT, R8, R19, PT ;  /* 0x000000130800720b */ /* 0x000fe40003f1d000 */
[----:B------:R-:W-:Y:S02]  /*31f0*/  SEL R8, R3, RZ, P3 ;  /* 0x000000ff03087207 */ /* 0x000fe40001800000 */
[----:B------:R-:W-:Y:S02]  /*3200*/  ISETP.NE.AND P1, PT, R18, RZ, P1 ;  /* 0x000000ff1200720c */ /* 0x000fe40000f25270 */
[----:B------:R-:W-:-:S02]  /*3210*/  SHF.R.U32.HI R8, RZ, R8, R7 ;  /* 0x00000008ff087219 */ /* 0x000fc40000011607 */
[----:B------:R-:W-:Y:S02]  /*3220*/  PLOP3.LUT P0, PT, P0, P1, PT, 0xf8, 0x8f ;  /* 0x00000000008f781c */ /* 0x000fe40000703f70 */
[----:B------:R-:W-:Y:S02]  /*3230*/  SHF.R.U32.HI R7, RZ, 0x1, R8 ;  /* 0x00000001ff077819 */ /* 0x000fe40000011608 */
[----:B------:R-:W-:-:S04]  /*3240*/  SEL R18, RZ, 0x1, !P0 ;  /* 0x00000001ff127807 */ /* 0x000fc80004000000 */
[----:B------:R-:W-:-:S04]  /*3250*/  LOP3.LUT R3, R18, 0x1, R7, 0xf8, !PT ;  /* 0x0000000112037812 */ /* 0x000fc800078ef807 */
[----:B------:R-:W-:-:S04]  /*3260*/  LOP3.LUT R8, R3, R8, RZ, 0xc0, !PT ;  /* 0x0000000803087212 */ /* 0x000fc800078ec0ff */
[----:B------:R-:W-:-:S04]  /*3270*/  IADD3 R7, PT, PT, R7, R8, RZ ;  /* 0x0000000807077210 */ /* 0x000fc80007ffe0ff */
[----:B------:R-:W-:Y:S01]  /*3280*/  LOP3.LUT R0, R7, R0, RZ, 0xfc, !PT ;  /* 0x0000000007007212 */ /* 0x000fe200078efcff */
[----:B------:R-:W-:Y:S06]  /*3290*/  BRA `(.L_x_98) ;  /* 0x0000000000107947 */ /* 0x000fec0003800000 */
.L_x_97:
[----:B------:R-:W-:-:S04]  /*32a0*/  LOP3.LUT R0, R0, 0x80000000, RZ, 0xc0, !PT ;  /* 0x8000000000007812 */ /* 0x000fc800078ec0ff */
[----:B------:R-:W-:Y:S01]  /*32b0*/  LOP3.LUT R0, R0, 0x7f800000, RZ, 0xfc, !PT ;  /* 0x7f80000000007812 */ /* 0x000fe200078efcff */
[----:B------:R-:W-:Y:S06]  /*32c0*/  BRA `(.L_x_98) ;  /* 0x0000000000047947 */ /* 0x000fec0003800000 */
.L_x_96:
[----:B------:R-:W-:-:S07]  /*32d0*/  LEA R0, R7, R0, 0x17 ;  /* 0x0000000007007211 */ /* 0x000fce00078eb8ff */
.L_x_98:
[----:B------:R-:W-:Y:S05]  /*32e0*/  BSYNC.RECONVERGENT B1 ;  /* 0x0000000000017941 */ /* 0x000fea0003800200 */
.L_x_95:
[----:B------:R-:W-:Y:S05]  /*32f0*/  BRA `(.L_x_99) ;  /* 0x0000000000207947 */ /* 0x000fea0003800000 */
.L_x_94:
[----:B------:R-:W-:-:S04]  /*3300*/  LOP3.LUT R0, R0, 0x80000000, R3, 0x48, !PT ;  /* 0x8000000000007812 */ /* 0x000fc800078e4803 */
[----:B------:R-:W-:Y:S01]  /*3310*/  LOP3.LUT R0, R0, 0x7f800000, RZ, 0xfc, !PT ;  /* 0x7f80000000007812 */ /* 0x000fe200078efcff */
[----:B------:R-:W-:Y:S06]  /*3320*/  BRA `(.L_x_99) ;  /* 0x0000000000147947 */ /* 0x000fec0003800000 */
.L_x_93:
[----:B------:R-:W-:Y:S01]  /*3330*/  LOP3.LUT R0, R0, 0x80000000, R3, 0x48, !PT ;  /* 0x8000000000007812 */ /* 0x000fe200078e4803 */
[----:B------:R-:W-:Y:S06]  /*3340*/  BRA `(.L_x_99) ;  /* 0x00000000000c7947 */ /* 0x000fec0003800000 */
.L_x_92:
[----:B------:R-:W0:Y:S01]  /*3350*/  MUFU.RSQ R0, -QNAN ;  /* 0xffc0000000007908 */ /* 0x000e220000001400 */
[----:B------:R-:W-:Y:S05]  /*3360*/  BRA `(.L_x_99) ;  /* 0x0000000000047947 */ /* 0x000fea0003800000 */
.L_x_91:
[----:B------:R-:W-:-:S07]  /*3370*/  FADD.FTZ R0, R3, R0 ;  /* 0x0000000003007221 */ /* 0x000fce0000010000 */
.L_x_99:
[----:B------:R-:W-:Y:S05]  /*3380*/  BSYNC.RECONVERGENT B0 ;  /* 0x0000000000007941 */ /* 0x000fea0003800200 */
.L_x_89:
[----:B------:R-:W-:-:S04]  /*3390*/  HFMA2 R3, -RZ, RZ, 0, 0 ;  /* 0x00000000ff037431 */ /* 0x000fc800000001ff */
[----:B0-----:R-:W-:Y:S05]  /*33a0*/  RET.REL.NODEC R2 `(_Z15layerNormDevicePfS_S_S_ii) ;  /* 0xffffffcc02147950 */ /* 0x001fea0003c3ffff */
.L_x_100:
        /* <DEDUP_REMOVED lines=13> */
.L_x_104:


//--------------------- .nv.shared._Z31computeMeanAndVarianceLayerNormPKfPfS0_S0_S1_S1_ii --------------------------
	.section	.nv.shared._Z31computeMeanAndVarianceLayerNormPKfPfS0_S0_S1_S1_ii,"aw",@nobits
	.sectionflags	@""
	.align	16
	.zero		1024


//--------------------- .nv.shared.reserved.0     --------------------------
	.section	.nv.shared.reserved.0,"aw",@nobits
	.weak		__nv_reservedSMEM_offset_0_alias
	.size		__nv_reservedSMEM_offset_0_alias, 0, 64
	.other		__nv_reservedSMEM_offset_0_alias,@"STO_CUDA_RESERVED_SHARED STV_DEFAULT"
__nv_reservedSMEM_offset_0_alias:
	.zero		0
	.zero		64


//--------------------- .nv.shared._Z15layerNormDevicePfS_S_S_ii --------------------------
	.section	.nv.shared._Z15layerNormDevicePfS_S_S_ii,"aw",@nobits
	.sectionflags	@""
	.align	16
	.zero		1024


//--------------------- .nv.constant0._Z31computeMeanAndVarianceLayerNormPKfPfS0_S0_S1_S1_ii --------------------------
	.section	.nv.constant0._Z31computeMeanAndVarianceLayerNormPKfPfS0_S0_S1_S1_ii,"a",@progbits
	.sectionflags	@""
	.align	4
.nv.constant0._Z31computeMeanAndVarianceLayerNormPKfPfS0_S0_S1_S1_ii:
	.zero		952


//--------------------- .nv.constant0._Z15layerNormDevicePfS_S_S_ii --------------------------
	.section	.nv.constant0._Z15layerNormDevicePfS_S_S_ii,"a",@progbits
	.sectionflags	@""
	.align	4
.nv.constant0._Z15layerNormDevicePfS_S_S_ii:
	.zero		936


//--------------------- SYMBOLS --------------------------

	.type		.nv.reservedSmem.offset0,@object
	.size		.nv.reservedSmem.offset0,0x4
	.type		.nv.reservedSmem.cap,@object
	.size		.nv.reservedSmem.cap,0x4
